// auto-generated by cutlass_sweep.gemm — config: {"arch": "sm_100", "cluster_m": 1, "cluster_n": 2, "dtype": "e4m3", "stages": 4, "tile_k": 128, "tile_m": 64, "tile_n": 128}
#include "cutlass/cutlass.h"
#include "cutlass/gemm/collective/collective_builder.hpp"
#include "cutlass/gemm/device/gemm_universal_adapter.h"
#include "cutlass/gemm/kernel/gemm_universal.hpp"
#include "cutlass/epilogue/collective/collective_builder.hpp"

using ElemA = cutlass::float_e4m3_t;
using ElemB = cutlass::float_e4m3_t;
using ElemCD = cutlass::float_e4m3_t;
using Acc  = float;
using TileShape    = cute::Shape<cute::_64, cute::_128, cute::_128>;
using ClusterShape = cute::Shape<cute::_1, cute::_2, cute::_1>;

using CollectiveEpilogue = typename cutlass::epilogue::collective::CollectiveBuilder<
    cutlass::arch::Sm100, cutlass::arch::OpClassTensorOp,
    TileShape, ClusterShape,
    cutlass::epilogue::collective::EpilogueTileAuto,
    Acc, Acc,
    ElemCD, cutlass::layout::RowMajor, 128 / cutlass::sizeof_bits<ElemCD>::value,
    ElemCD, cutlass::layout::RowMajor, 128 / cutlass::sizeof_bits<ElemCD>::value,
    cutlass::epilogue::collective::EpilogueScheduleAuto
  >::CollectiveOp;

using CollectiveMainloop = typename cutlass::gemm::collective::CollectiveBuilder<
    cutlass::arch::Sm100, cutlass::arch::OpClassTensorOp,
    ElemA, cutlass::layout::RowMajor, 128 / cutlass::sizeof_bits<ElemA>::value,
    ElemB, cutlass::layout::ColumnMajor, 128 / cutlass::sizeof_bits<ElemB>::value,
    Acc,
    TileShape, ClusterShape,
    cutlass::gemm::collective::StageCount<4>,
    cutlass::gemm::collective::KernelScheduleAuto
  >::CollectiveOp;

using GemmKernel = cutlass::gemm::kernel::GemmUniversal<
    cute::Shape<int,int,int,int>,
    CollectiveMainloop,
    CollectiveEpilogue
>;
using Gemm = cutlass::gemm::device::GemmUniversalAdapter<GemmKernel>;

// Force the device kernel symbol into the cubin without needing a host main.
auto* _anchor = &cutlass::device_kernel<GemmKernel>;


// ===== COMPILED SASS (sm_100a) =====

	.target	sm_100a

	.elftype	@"ET_EXEC"


//--------------------- .note.nv.tkinfo           --------------------------
	.section	.note.nv.tkinfo,"",@"SHT_NOTE"
	.sectionflags	@"SHF_NOTE_NV_TKINFO"
	.tkinfo
        /*0018*/ 	.word	0x00000002
        /*0030*/ 	.string	""
        /*0030*/ 	.string	"ptxas"
        /*0030*/ 	.string	"Cuda compilation tools, release 13.0, V13.0.88"
        /*0030*/ 	.string	"Build cuda_13.0.r13.0/compiler.36424714_0"
        /*0030*/ 	.string	"-arch sm_100a -m 64 "



//--------------------- .note.nv.cuinfo           --------------------------
	.section	.note.nv.cuinfo,"",@"SHT_NOTE"
	.sectionflags	@"SHF_NOTE_NV_CUINFO"
        /*0018*/ 	.short	0x0002
        /*001a*/ 	.short	0x0064
        /*001c*/ 	.short	0x0082
	.zero		2


//--------------------- .nv.info                  --------------------------
	.section	.nv.info,"",@"SHT_CUDA_INFO"
	.align	4


	//----- nvinfo : EIATTR_REGCOUNT
	.align		4
        /*0000*/ 	.byte	0x04, 0x2f
        /*0002*/ 	.short	(.L_19 - .L_18)
	.align		4
.L_18:
        /*0004*/ 	.word	index@(_ZN7cutlass13device_kernelINS_4gemm6kernel13GemmUniversalIN4cute5tupleIJiiiiEEENS1_10collective13CollectiveMmaINS1_35MainloopSm100TmaUmmaWarpSpecializedILi4ELi2ELi4ENS5_IJNS4_1CILi1EEENSA_ILi2EEESB_EEEEENS5_IJNSA_ILi64EEENSA_ILi128EEESG_EEENS_12float_e4m3_tENS5_IJlSB_lEEESI_SJ_NS4_8TiledMMAINS4_8MMA_AtomIJNS4_10MMA_TraitsINS4_19SM100_MMA_F8F6F4_SSEJSI_SI_fSF_SG_NS4_17integral_constantINS4_4UMMA5MajorELSQ_0EEESR_NSO_INSP_7ScaleInELSS_0EEEST_EEEEEENS4_6LayoutINS5_IJSB_SB_SB_EEENS5_IJNSA_ILi0EEESY_SY_EEEEENS5_IJNS4_10UnderscoreES11_S11_EEEEENS4_23SM90_TMA_LOAD_MULTICASTENS4_14ComposedLayoutINS4_7SwizzleILi3ELi4ELi3EEENS4_18smem_ptr_flag_bitsILi8EEENSW_INS5_IJNSA_ILi8EEESG_EEENS5_IJSG_SB_EEEEEEEvNS4_8identityENS4_13SM90_TMA_LOADES1E_vS1F_EENS_8epilogue10collective18CollectiveEpilogueINS1I_23Sm100TmaWarpSpecializedILi2ELi2ELi32ELb0ELb0EEEJSH_NS5_IJNSW_ISF_SB_EES1N_EEESI_SJ_SI_SJ_NS1I_6fusion15FusionCallbacksIS1M_NS1P_17LinearCombinationISI_fSI_fLNS_15FloatRoundStyleE2EEESH_S1O_JEEENS4_5SM1004TMEM4LOAD26SM100_TMEM_LOAD_16dp32b32xES1G_NS15_INS16_ILi2ELi4ELi3EEES19_NSW_INS5_IJS1A_SF_EEENS5_IJSF_SB_EEEEEEENS4_39AutoVectorizingCopyWithAssumedAlignmentILi128EEENS4_14SM90_TMA_STOREES23_S25_S25_EEEvvEEEEvNT_6ParamsE)
        /*0008*/ 	.word	0x00000072


	//----- nvinfo : EIATTR_FRAME_SIZE
	.align		4
.L_19:
        /*000c*/ 	.byte	0x04, 0x11
        /*000e*/ 	.short	(.L_21 - .L_20)
	.align		4
.L_20:
        /*0010*/ 	.word	index@($__internal_2_$__cuda_sm10x_tcgen05_guardrail_trap_unallocated_columns_being_dealloced)
        /*0014*/ 	.word	0x00000000


	//----- nvinfo : EIATTR_FRAME_SIZE
	.align		4
.L_21:
        /*0018*/ 	.byte	0x04, 0x11
        /*001a*/ 	.short	(.L_23 - .L_22)
	.align		4
.L_22:
        /*001c*/ 	.word	index@($__internal_1_$__cuda_sm10x_tcgen05_guardrail_trap_phase_invalid_during_alloc)
        /*0020*/ 	.word	0x00000000


	//----- nvinfo : EIATTR_FRAME_SIZE
	.align		4
.L_23:
        /*0024*/ 	.byte	0x04, 0x11
        /*0026*/ 	.short	(.L_25 - .L_24)
	.align		4
.L_24:
        /*0028*/ 	.word	index@($__internal_0_$__cuda_sm10x_tcgen05_guardrail_trap_col_being_dealloced_not_returned_by_alloc)
        /*002c*/ 	.word	0x00000000


	//----- nvinfo : EIATTR_FRAME_SIZE
	.align		4
.L_25:
        /*0030*/ 	.byte	0x04, 0x11
        /*0032*/ 	.short	(.L_27 - .L_26)
	.align		4
.L_26:
        /*0034*/ 	.word	index@(_ZN7cutlass13device_kernelINS_4gemm6kernel13GemmUniversalIN4cute5tupleIJiiiiEEENS1_10collective13CollectiveMmaINS1_35MainloopSm100TmaUmmaWarpSpecializedILi4ELi2ELi4ENS5_IJNS4_1CILi1EEENSA_ILi2EEESB_EEEEENS5_IJNSA_ILi64EEENSA_ILi128EEESG_EEENS_12float_e4m3_tENS5_IJlSB_lEEESI_SJ_NS4_8TiledMMAINS4_8MMA_AtomIJNS4_10MMA_TraitsINS4_19SM100_MMA_F8F6F4_SSEJSI_SI_fSF_SG_NS4_17integral_constantINS4_4UMMA5MajorELSQ_0EEESR_NSO_INSP_7ScaleInELSS_0EEEST_EEEEEENS4_6LayoutINS5_IJSB_SB_SB_EEENS5_IJNSA_ILi0EEESY_SY_EEEEENS5_IJNS4_10UnderscoreES11_S11_EEEEENS4_23SM90_TMA_LOAD_MULTICASTENS4_14ComposedLayoutINS4_7SwizzleILi3ELi4ELi3EEENS4_18smem_ptr_flag_bitsILi8EEENSW_INS5_IJNSA_ILi8EEESG_EEENS5_IJSG_SB_EEEEEEEvNS4_8identityENS4_13SM90_TMA_LOADES1E_vS1F_EENS_8epilogue10collective18CollectiveEpilogueINS1I_23Sm100TmaWarpSpecializedILi2ELi2ELi32ELb0ELb0EEEJSH_NS5_IJNSW_ISF_SB_EES1N_EEESI_SJ_SI_SJ_NS1I_6fusion15FusionCallbacksIS1M_NS1P_17LinearCombinationISI_fSI_fLNS_15FloatRoundStyleE2EEESH_S1O_JEEENS4_5SM1004TMEM4LOAD26SM100_TMEM_LOAD_16dp32b32xES1G_NS15_INS16_ILi2ELi4ELi3EEES19_NSW_INS5_IJS1A_SF_EEENS5_IJSF_SB_EEEEEEENS4_39AutoVectorizingCopyWithAssumedAlignmentILi128EEENS4_14SM90_TMA_STOREES23_S25_S25_EEEvvEEEEvNT_6ParamsE)
        /*0038*/ 	.word	0x00000000


	//----- nvinfo : EIATTR_MIN_STACK_SIZE
	.align		4
.L_27:
        /*003c*/ 	.byte	0x04, 0x12
        /*003e*/ 	.short	(.L_29 - .L_28)
	.align		4
.L_28:
        /*0040*/ 	.word	index@(_ZN7cutlass13device_kernelINS_4gemm6kernel13GemmUniversalIN4cute5tupleIJiiiiEEENS1_10collective13CollectiveMmaINS1_35MainloopSm100TmaUmmaWarpSpecializedILi4ELi2ELi4ENS5_IJNS4_1CILi1EEENSA_ILi2EEESB_EEEEENS5_IJNSA_ILi64EEENSA_ILi128EEESG_EEENS_12float_e4m3_tENS5_IJlSB_lEEESI_SJ_NS4_8TiledMMAINS4_8MMA_AtomIJNS4_10MMA_TraitsINS4_19SM100_MMA_F8F6F4_SSEJSI_SI_fSF_SG_NS4_17integral_constantINS4_4UMMA5MajorELSQ_0EEESR_NSO_INSP_7ScaleInELSS_0EEEST_EEEEEENS4_6LayoutINS5_IJSB_SB_SB_EEENS5_IJNSA_ILi0EEESY_SY_EEEEENS5_IJNS4_10UnderscoreES11_S11_EEEEENS4_23SM90_TMA_LOAD_MULTICASTENS4_14ComposedLayoutINS4_7SwizzleILi3ELi4ELi3EEENS4_18smem_ptr_flag_bitsILi8EEENSW_INS5_IJNSA_ILi8EEESG_EEENS5_IJSG_SB_EEEEEEEvNS4_8identityENS4_13SM90_TMA_LOADES1E_vS1F_EENS_8epilogue10collective18CollectiveEpilogueINS1I_23Sm100TmaWarpSpecializedILi2ELi2ELi32ELb0ELb0EEEJSH_NS5_IJNSW_ISF_SB_EES1N_EEESI_SJ_SI_SJ_NS1I_6fusion15FusionCallbacksIS1M_NS1P_17LinearCombinationISI_fSI_fLNS_15FloatRoundStyleE2EEESH_S1O_JEEENS4_5SM1004TMEM4LOAD26SM100_TMEM_LOAD_16dp32b32xES1G_NS15_INS16_ILi2ELi4ELi3EEES19_NSW_INS5_IJS1A_SF_EEENS5_IJSF_SB_EEEEEEENS4_39AutoVectorizingCopyWithAssumedAlignmentILi128EEENS4_14SM90_TMA_STOREES23_S25_S25_EEEvvEEEEvNT_6ParamsE)
        /*0044*/ 	.word	0x00000000
.L_29:


//--------------------- .nv.compat                --------------------------
	.section	.nv.compat,"",@"SHT_CUDA_COMPAT_INFO"
	.align	4
        /*0000*/ 	.byte	0x02, 0x09, 0x01, 0x00, 0x02, 0x02, 0x02, 0x00, 0x02, 0x05, 0x05, 0x00, 0x03, 0x07, 0x01, 0x01
        /*0010*/ 	.byte	0x02, 0x03, 0x01, 0x00, 0x02, 0x06, 0x01, 0x00, 0x04, 0x0b, 0x08, 0x00, 0x09, 0x00, 0x00, 0x00
        /*0020*/ 	.byte	0x00, 0x00, 0x00, 0x00


//--------------------- .nv.info._ZN7cutlass13device_kernelINS_4gemm6kernel13GemmUniversalIN4cute5tupleIJiiiiEEENS1_10collective13CollectiveMmaINS1_35MainloopSm100TmaUmmaWarpSpecializedILi4ELi2ELi4ENS5_IJNS4_1CILi1EEENSA_ILi2EEESB_EEEEENS5_IJNSA_ILi64EEENSA_ILi128EEESG_EEENS_12float_e4m3_tENS5_IJlSB_lEEESI_SJ_NS4_8TiledMMAINS4_8MMA_AtomIJNS4_10MMA_TraitsINS4_19SM100_MMA_F8F6F4_SSEJSI_SI_fSF_SG_NS4_17integral_constantINS4_4UMMA5MajorELSQ_0EEESR_NSO_INSP_7ScaleInELSS_0EEEST_EEEEEENS4_6LayoutINS5_IJSB_SB_SB_EEENS5_IJNSA_ILi0EEESY_SY_EEEEENS5_IJNS4_10UnderscoreES11_S11_EEEEENS4_23SM90_TMA_LOAD_MULTICASTENS4_14ComposedLayoutINS4_7SwizzleILi3ELi4ELi3EEENS4_18smem_ptr_flag_bitsILi8EEENSW_INS5_IJNSA_ILi8EEESG_EEENS5_IJSG_SB_EEEEEEEvNS4_8identityENS4_13SM90_TMA_LOADES1E_vS1F_EENS_8epilogue10collective18CollectiveEpilogueINS1I_23Sm100TmaWarpSpecializedILi2ELi2ELi32ELb0ELb0EEEJSH_NS5_IJNSW_ISF_SB_EES1N_EEESI_SJ_SI_SJ_NS1I_6fusion15FusionCallbacksIS1M_NS1P_17LinearCombinationISI_fSI_fLNS_15FloatRoundStyleE2EEESH_S1O_JEEENS4_5SM1004TMEM4LOAD26SM100_TMEM_LOAD_16dp32b32xES1G_NS15_INS16_ILi2ELi4ELi3EEES19_NSW_INS5_IJS1A_SF_EEENS5_IJSF_SB_EEEEEEENS4_39AutoVectorizingCopyWithAssumedAlignmentILi128EEENS4_14SM90_TMA_STOREES23_S25_S25_EEEvvEEEEvNT_6ParamsE --------------------------
	.section	.nv.info._ZN7cutlass13device_kernelINS_4gemm6kernel13GemmUniversalIN4cute5tupleIJiiiiEEENS1_10collective13CollectiveMmaINS1_35MainloopSm100TmaUmmaWarpSpecializedILi4ELi2ELi4ENS5_IJNS4_1CILi1EEENSA_ILi2EEESB_EEEEENS5_IJNSA_ILi64EEENSA_ILi128EEESG_EEENS_12float_e4m3_tENS5_IJlSB_lEEESI_SJ_NS4_8TiledMMAINS4_8MMA_AtomIJNS4_10MMA_TraitsINS4_19SM100_MMA_F8F6F4_SSEJSI_SI_fSF_SG_NS4_17integral_constantINS4_4UMMA5MajorELSQ_0EEESR_NSO_INSP_7ScaleInELSS_0EEEST_EEEEEENS4_6LayoutINS5_IJSB_SB_SB_EEENS5_IJNSA_ILi0EEESY_SY_EEEEENS5_IJNS4_10UnderscoreES11_S11_EEEEENS4_23SM90_TMA_LOAD_MULTICASTENS4_14ComposedLayoutINS4_7SwizzleILi3ELi4ELi3EEENS4_18smem_ptr_flag_bitsILi8EEENSW_INS5_IJNSA_ILi8EEESG_EEENS5_IJSG_SB_EEEEEEEvNS4_8identityENS4_13SM90_TMA_LOADES1E_vS1F_EENS_8epilogue10collective18CollectiveEpilogueINS1I_23Sm100TmaWarpSpecializedILi2ELi2ELi32ELb0ELb0EEEJSH_NS5_IJNSW_ISF_SB_EES1N_EEESI_SJ_SI_SJ_NS1I_6fusion15FusionCallbacksIS1M_NS1P_17LinearCombinationISI_fSI_fLNS_15FloatRoundStyleE2EEESH_S1O_JEEENS4_5SM1004TMEM4LOAD26SM100_TMEM_LOAD_16dp32b32xES1G_NS15_INS16_ILi2ELi4ELi3EEES19_NSW_INS5_IJS1A_SF_EEENS5_IJSF_SB_EEEEEEENS4_39AutoVectorizingCopyWithAssumedAlignmentILi128EEENS4_14SM90_TMA_STOREES23_S25_S25_EEEvvEEEEvNT_6ParamsE,"",@"SHT_CUDA_INFO"
	.sectionflags	@""
	.align	4


	//----- nvinfo : EIATTR_CUDA_API_VERSION
	.align		4
        /*0000*/ 	.byte	0x04, 0x37
        /*0002*/ 	.short	(.L_31 - .L_30)
.L_30:
        /*0004*/ 	.word	0x00000082


	//----- nvinfo : EIATTR_KPARAM_INFO
	.align		4
.L_31:
        /*0008*/ 	.byte	0x04, 0x17
        /*000a*/ 	.short	(.L_33 - .L_32)
.L_32:
        /*000c*/ 	.word	0x00000000
        /*0010*/ 	.short	0x0000
        /*0012*/ 	.short	0x0000
        /*0014*/ 	.byte	0x00, 0xf0, 0x01, 0x20


	//----- nvinfo : EIATTR_AT_ENTRY_FRAGMENTS
	.align		4
.L_33:
        /*0018*/ 	.byte	0x04, 0x4f
        /*001a*/ 	.short	(.L_35 - .L_34)


	//   ....[0]....
.L_34:
        /*001c*/ 	.word	0x00000006


	//----- nvinfo : EIATTR_RESERVED_SMEM_USED
	.align		4
.L_35:
        /*0020*/ 	.byte	0x01, 0x41
	.zero		2


	//----- nvinfo : EIATTR_SPARSE_MMA_MASK
	.align		4
        /*0024*/ 	.byte	0x03, 0x50
        /*0026*/ 	.short	0x0000


	//----- nvinfo : EIATTR_TCGEN05_1CTA_USED
	.align		4
        /*0028*/ 	.byte	0x01, 0x51
	.zero		2


	//----- nvinfo : EIATTR_MAXREG_COUNT
	.align		4
        /*002c*/ 	.byte	0x03, 0x1b
        /*002e*/ 	.short	0x00ff


	//----- nvinfo : EIATTR_NUM_BARRIERS
	.align		4
        /*0030*/ 	.byte	0x02, 0x4c
        /*0032*/ 	.byte	0x07
	.zero		1


	//----- nvinfo : EIATTR_EXTERNS
	.align		4
        /*0034*/ 	.byte	0x04, 0x0f
        /*0036*/ 	.short	(.L_37 - .L_36)


	//   ....[0]....
	.align		4
.L_36:
        /*0038*/ 	.word	index@(__assertfail)


	//----- nvinfo : EIATTR_MERCURY_ISA_VERSION
	.align		4
.L_37:
        /*003c*/ 	.byte	0x03, 0x5f
        /*003e*/ 	.short	0x0101


	//----- nvinfo : EIATTR_INT_WARP_WIDE_INSTR_OFFSETS
	.align		4
        /*0040*/ 	.byte	0x04, 0x31
        /*0042*/ 	.short	(.L_39 - .L_38)


	//   ....[0]....
.L_38:
        /*0044*/ 	.word	0x00003c80


	//   ....[1]....
        /*0048*/ 	.word	0x00003ca0


	//   ....[2]....
        /*004c*/ 	.word	0x00003cd0


	//   ....[3]....
        /*0050*/ 	.word	0x00004810


	//   ....[4]....
        /*0054*/ 	.word	0x00004880


	//   ....[5]....
        /*0058*/ 	.word	0x00004950


	//   ....[6]....
        /*005c*/ 	.word	0x00004a00


	//----- nvinfo : EIATTR_COOP_GROUP_MASK_REGIDS
	.align		4
.L_39:
        /*0060*/ 	.byte	0x04, 0x29
        /*0062*/ 	.short	(.L_41 - .L_40)


	//   ....[0]....
.L_40:
        /*0064*/ 	.word	0xffffffff


	//   ....[1]....
        /*0068*/ 	.word	0xffffffff


	//   ....[2]....
        /*006c*/ 	.word	0xffffffff


	//   ....[3]....
        /*0070*/ 	.word	0xffffffff


	//   ....[4]....
        /*0074*/ 	.word	0xffffffff


	//   ....[5]....
        /*0078*/ 	.word	0xffffffff


	//   ....[6]....
        /*007c*/ 	.word	0xffffffff


	//   ....[7]....
        /*0080*/ 	.word	0xffffffff


	//   ....[8]....
        /*0084*/ 	.word	0xffffffff


	//   ....[9]....
        /*0088*/ 	.word	0xffffffff


	//   ....[10]....
        /*008c*/ 	.word	0xffffffff


	//   ....[11]....
        /*0090*/ 	.word	0xffffffff


	//   ....[12]....
        /*0094*/ 	.word	0xffffffff


	//   ....[13]....
        /*0098*/ 	.word	0xffffffff


	//----- nvinfo : EIATTR_COOP_GROUP_INSTR_OFFSETS
	.align		4
.L_41:
        /*009c*/ 	.byte	0x04, 0x28
        /*009e*/ 	.short	(.L_43 - .L_42)


	//   ....[0]....
.L_42:
        /*00a0*/ 	.word	0x00000080


	//   ....[1]....
        /*00a4*/ 	.word	0x000004f0


	//   ....[2]....
        /*00a8*/ 	.word	0x000006a0


	//   ....[3]....
        /*00ac*/ 	.word	0x00000800


	//   ....[4]....
        /*00b0*/ 	.word	0x00000900


	//   ....[5]....
        /*00b4*/ 	.word	0x00000a70


	//   ....[6]....
        /*00b8*/ 	.word	0x00000c10


	//   ....[7]....
        /*00bc*/ 	.word	0x00000dc0


	//   ....[8]....
        /*00c0*/ 	.word	0x00001fa0


	//   ....[9]....
        /*00c4*/ 	.word	0x00002e70


	//   ....[10]....
        /*00c8*/ 	.word	0x00003080


	//   ....[11]....
        /*00cc*/ 	.word	0x000030b0


	//   ....[12]....
        /*00d0*/ 	.word	0x00003b60


	//   ....[13]....
        /*00d4*/ 	.word	0x00003d90


	//----- nvinfo : EIATTR_VRC_CTA_INIT_COUNT
	.align		4
.L_43:
        /*00d8*/ 	.byte	0x02, 0x4a
        /*00da*/ 	.byte	0x80
	.zero		1


	//----- nvinfo : EIATTR_SYSCALL_OFFSETS
	.align		4
        /*00dc*/ 	.byte	0x04, 0x46
        /*00de*/ 	.short	(.L_45 - .L_44)


	//   ....[0]....
.L_44:
        /*00e0*/ 	.word	0x00005610


	//   ....[1]....
        /*00e4*/ 	.word	0x00005750


	//   ....[2]....
        /*00e8*/ 	.word	0x00005f80


	//   ....[3]....
        /*00ec*/ 	.word	0x00006d10


	//----- nvinfo : EIATTR_MBARRIER_INSTR_OFFSETS
	.align		4
.L_45:
        /*00f0*/ 	.byte	0x04, 0x39
        /*00f2*/ 	.short	(.L_47 - .L_46)


	//   ....[0]....
.L_46:
        /*00f4*/ 	.word	0x00000610
        /*00f8*/ 	.word	0x000000ff
        /*00fc*/ 	.word	0x00000000
        /*0100*/ 	.short	0x0100
        /*0102*/ 	.byte	0x04
	.zero		1


	//   ....[1]....
        /*0104*/ 	.word	0x00000620
        /*0108*/ 	.word	0x000000ff
        /*010c*/ 	.word	0x00000020
        /*0110*/ 	.short	0x0100
        /*0112*/ 	.byte	0x04
	.zero		1


	//   ....[2]....
        /*0114*/ 	.word	0x00000630
        /*0118*/ 	.word	0x000000ff
        /*011c*/ 	.word	0x00000008
        /*0120*/ 	.short	0x0100
        /*0122*/ 	.byte	0x04
	.zero		1


	//   ....[3]....
        /*0124*/ 	.word	0x00000640
        /*0128*/ 	.word	0x000000ff
        /*012c*/ 	.word	0x00000028
        /*0130*/ 	.short	0x0100
        /*0132*/ 	.byte	0x04
	.zero		1


	//   ....[4]....
        /*0134*/ 	.word	0x00000650
        /*0138*/ 	.word	0x000000ff
        /*013c*/ 	.word	0x00000010
        /*0140*/ 	.short	0x0100
        /*0142*/ 	.byte	0x04
	.zero		1


	//   ....[5]....
        /*0144*/ 	.word	0x00000660
        /*0148*/ 	.word	0x000000ff
        /*014c*/ 	.word	0x00000030
        /*0150*/ 	.short	0x0100
        /*0152*/ 	.byte	0x04
	.zero		1


	//   ....[6]....
        /*0154*/ 	.word	0x00000670
        /*0158*/ 	.word	0x000000ff
        /*015c*/ 	.word	0x00000018
        /*0160*/ 	.short	0x0100
        /*0162*/ 	.byte	0x04
	.zero		1


	//   ....[7]....
        /*0164*/ 	.word	0x00000680
        /*0168*/ 	.word	0x000000ff
        /*016c*/ 	.word	0x00000038
        /*0170*/ 	.short	0x0100
        /*0172*/ 	.byte	0x04
	.zero		1


	//   ....[8]....
        /*0174*/ 	.word	0x000007b0
        /*0178*/ 	.word	0x000000ff
        /*017c*/ 	.word	0x00000040
        /*0180*/ 	.short	0x0100
        /*0182*/ 	.byte	0x04
	.zero		1


	//   ....[9]....
        /*0184*/ 	.word	0x000007c0
        /*0188*/ 	.word	0x000000ff
        /*018c*/ 	.word	0x00000050
        /*0190*/ 	.short	0x0100
        /*0192*/ 	.byte	0x04
	.zero		1


	//   ....[10]....
        /*0194*/ 	.word	0x000007d0
        /*0198*/ 	.word	0x000000ff
        /*019c*/ 	.word	0x00000048
        /*01a0*/ 	.short	0x0100
        /*01a2*/ 	.byte	0x04
	.zero		1


	//   ....[11]....
        /*01a4*/ 	.word	0x000007e0
        /*01a8*/ 	.word	0x000000ff
        /*01ac*/ 	.word	0x00000058
        /*01b0*/ 	.short	0x0100
        /*01b2*/ 	.byte	0x04
	.zero		1


	//   ....[12]....
        /*01b4*/ 	.word	0x000008d0
        /*01b8*/ 	.word	0x000000ff
        /*01bc*/ 	.word	0x00000060
        /*01c0*/ 	.short	0x0100
        /*01c2*/ 	.byte	0x06
	.zero		1


	//   ....[13]....
        /*01c4*/ 	.word	0x000008e0
        /*01c8*/ 	.word	0x000000ff
        /*01cc*/ 	.word	0x00000068
        /*01d0*/ 	.short	0x0100
        /*01d2*/ 	.byte	0x06
	.zero		1


	//   ....[14]....
        /*01d4*/ 	.word	0x00000a20
        /*01d8*/ 	.word	0x000000ff
        /*01dc*/ 	.word	0x00000070
        /*01e0*/ 	.short	0x0100
        /*01e2*/ 	.byte	0x06
	.zero		1


	//   ....[15]....
        /*01e4*/ 	.word	0x00000a30
        /*01e8*/ 	.word	0x000000ff
        /*01ec*/ 	.word	0x00000080
        /*01f0*/ 	.short	0x0100
        /*01f2*/ 	.byte	0x06
	.zero		1


	//   ....[16]....
        /*01f4*/ 	.word	0x00000a40
        /*01f8*/ 	.word	0x000000ff
        /*01fc*/ 	.word	0x00000078
        /*0200*/ 	.short	0x0100
        /*0202*/ 	.byte	0x06
	.zero		1


	//   ....[17]....
        /*0204*/ 	.word	0x00000a50
        /*0208*/ 	.word	0x000000ff
        /*020c*/ 	.word	0x00000088
        /*0210*/ 	.short	0x0100
        /*0212*/ 	.byte	0x06
	.zero		1


	//   ....[18]....
        /*0214*/ 	.word	0x00000b80
        /*0218*/ 	.word	0x000000ff
        /*021c*/ 	.word	0x00000090
        /*0220*/ 	.short	0x0100
        /*0222*/ 	.byte	0x04
	.zero		1


	//   ....[19]....
        /*0224*/ 	.word	0x00000b90
        /*0228*/ 	.word	0x000000ff
        /*022c*/ 	.word	0x000000b0
        /*0230*/ 	.short	0x0100
        /*0232*/ 	.byte	0x04
	.zero		1


	//   ....[20]....
        /*0234*/ 	.word	0x00000ba0
        /*0238*/ 	.word	0x000000ff
        /*023c*/ 	.word	0x00000098
        /*0240*/ 	.short	0x0100
        /*0242*/ 	.byte	0x04
	.zero		1


	//   ....[21]....
        /*0244*/ 	.word	0x00000bb0
        /*0248*/ 	.word	0x000000ff
        /*024c*/ 	.word	0x000000b8
        /*0250*/ 	.short	0x0100
        /*0252*/ 	.byte	0x04
	.zero		1


	//   ....[22]....
        /*0254*/ 	.word	0x00000bc0
        /*0258*/ 	.word	0x000000ff
        /*025c*/ 	.word	0x000000a0
        /*0260*/ 	.short	0x0100
        /*0262*/ 	.byte	0x04
	.zero		1


	//   ....[23]....
        /*0264*/ 	.word	0x00000bd0
        /*0268*/ 	.word	0x000000ff
        /*026c*/ 	.word	0x000000c0
        /*0270*/ 	.short	0x0100
        /*0272*/ 	.byte	0x04
	.zero		1


	//   ....[24]....
        /*0274*/ 	.word	0x00000be0
        /*0278*/ 	.word	0x000000ff
        /*027c*/ 	.word	0x000000a8
        /*0280*/ 	.short	0x0100
        /*0282*/ 	.byte	0x04
	.zero		1


	//   ....[25]....
        /*0284*/ 	.word	0x00000bf0
        /*0288*/ 	.word	0x000000ff
        /*028c*/ 	.word	0x000000c8
        /*0290*/ 	.short	0x0100
        /*0292*/ 	.byte	0x04
	.zero		1


	//   ....[26]....
        /*0294*/ 	.word	0x00000ce0
        /*0298*/ 	.word	0x000000ff
        /*029c*/ 	.word	0x000000d0
        /*02a0*/ 	.short	0x0100
        /*02a2*/ 	.byte	0x04
	.zero		1


	//   ....[27]....
        /*02a4*/ 	.word	0x00000cf0
        /*02a8*/ 	.word	0x000000ff
        /*02ac*/ 	.word	0x000000e0
        /*02b0*/ 	.short	0x0100
        /*02b2*/ 	.byte	0x04
	.zero		1


	//   ....[28]....
        /*02b4*/ 	.word	0x00000d00
        /*02b8*/ 	.word	0x000000ff
        /*02bc*/ 	.word	0x000000d8
        /*02c0*/ 	.short	0x0100
        /*02c2*/ 	.byte	0x04
	.zero		1


	//   ....[29]....
        /*02c4*/ 	.word	0x00000d10
        /*02c8*/ 	.word	0x000000ff
        /*02cc*/ 	.word	0x000000e8
        /*02d0*/ 	.short	0x0100
        /*02d2*/ 	.byte	0x04
	.zero		1


	//   ....[30]....
        /*02d4*/ 	.word	0x00001850
        /*02d8*/ 	.word	0x00000000
        /*02dc*/ 	.word	0x000000e0
        /*02e0*/ 	.short	0x010a
        /*02e2*/ 	.byte	0xff
	.zero		1


	//   ....[31]....
        /*02e4*/ 	.word	0x00001870
        /*02e8*/ 	.word	0x00000000
        /*02ec*/ 	.word	0x000000d0
        /*02f0*/ 	.short	0x0101
        /*02f2*/ 	.byte	0xff
	.zero		1


	//   ....[32]....
        /*02f4*/ 	.word	0x00001930
        /*02f8*/ 	.word	0x000000ff
        /*02fc*/ 	.word	0x00000020
        /*0300*/ 	.short	0x010a
        /*0302*/ 	.byte	0x04
	.zero		1


	//   ....[33]....
        /*0304*/ 	.word	0x000019b0
        /*0308*/ 	.word	0x000000ff
        /*030c*/ 	.word	0x00000020
        /*0310*/ 	.short	0x010a
        /*0312*/ 	.byte	0x21
	.zero		1


	//   ....[34]....
        /*0314*/ 	.word	0x00001b40
        /*0318*/ 	.word	0x000000ff
        /*031c*/ 	.word	0x00000020
        /*0320*/ 	.short	0x010a
        /*0322*/ 	.byte	0x08
	.zero		1


	//   ....[35]....
        /*0324*/ 	.word	0x00001c60
        /*0328*/ 	.word	0x000000ff
        /*032c*/ 	.word	0x00000068
        /*0330*/ 	.short	0x0101
        /*0332*/ 	.byte	0x07
	.zero		1


	//   ....[36]....
        /*0334*/ 	.word	0x00001c80
        /*0338*/ 	.word	0x000000ff
        /*033c*/ 	.word	0x00000020
        /*0340*/ 	.short	0x010a
        /*0342*/ 	.byte	0x04
	.zero		1


	//   ....[37]....
        /*0344*/ 	.word	0x00001d00
        /*0348*/ 	.word	0x000000ff
        /*034c*/ 	.word	0x00000020
        /*0350*/ 	.short	0x010a
        /*0352*/ 	.byte	0x11
	.zero		1


	//   ....[38]....
        /*0354*/ 	.word	0x00001e90
        /*0358*/ 	.word	0x000000ff
        /*035c*/ 	.word	0x00000020
        /*0360*/ 	.short	0x010a
        /*0362*/ 	.byte	0x06
	.zero		1


	//   ....[39]....
        /*0364*/ 	.word	0x00001fd0
        /*0368*/ 	.word	0x00000003
        /*036c*/ 	.word	0x00000070
        /*0370*/ 	.short	0x010a
        /*0372*/ 	.byte	0xff
	.zero		1


	//   ....[40]....
        /*0374*/ 	.word	0x00002120
        /*0378*/ 	.word	0x00000000
        /*037c*/ 	.word	0x00000000
        /*0380*/ 	.short	0x0101
        /*0382*/ 	.byte	0xff
	.zero		1


	//   ....[41]....
        /*0384*/ 	.word	0x000026c0
        /*0388*/ 	.word	0x000000ff
        /*038c*/ 	.word	0x00000000
        /*0390*/ 	.short	0x010a
        /*0392*/ 	.byte	0x04
	.zero		1


	//   ....[42]....
        /*0394*/ 	.word	0x00002750
        /*0398*/ 	.word	0x000000ff
        /*039c*/ 	.word	0x00000000
        /*03a0*/ 	.short	0x010a
        /*03a2*/ 	.byte	0x05
	.zero		1


	//   ....[43]....
        /*03a4*/ 	.word	0x000027e0
        /*03a8*/ 	.word	0x000000ff
        /*03ac*/ 	.word	0x00000000
        /*03b0*/ 	.short	0x010a
        /*03b2*/ 	.byte	0x05
	.zero		1


	//   ....[44]....
        /*03b4*/ 	.word	0x00002880
        /*03b8*/ 	.word	0x00000000
        /*03bc*/ 	.word	0x00000000
        /*03c0*/ 	.short	0x010a
        /*03c2*/ 	.byte	0xff
	.zero		1


	//   ....[45]....
        /*03c4*/ 	.word	0x000029c0
        /*03c8*/ 	.word	0x00000002
        /*03cc*/ 	.word	0x000000d0
        /*03d0*/ 	.short	0x010a
        /*03d2*/ 	.byte	0xff
	.zero		1


	//   ....[46]....
        /*03d4*/ 	.word	0x00002a20
        /*03d8*/ 	.word	0x00000004
        /*03dc*/ 	.word	0x00000000
        /*03e0*/ 	.short	0x0101
        /*03e2*/ 	.byte	0xff
	.zero		1


	//   ....[47]....
        /*03e4*/ 	.word	0x00002a40
        /*03e8*/ 	.word	0x000000ff
        /*03ec*/ 	.word	0x00000080
        /*03f0*/ 	.short	0x010a
        /*03f2*/ 	.byte	0x04
	.zero		1


	//   ....[48]....
        /*03f4*/ 	.word	0x00002b60
        /*03f8*/ 	.word	0x00000002
        /*03fc*/ 	.word	0x00000070
        /*0400*/ 	.short	0x010a
        /*0402*/ 	.byte	0xff
	.zero		1


	//   ....[49]....
        /*0404*/ 	.word	0x00002c70
        /*0408*/ 	.word	0x00000002
        /*040c*/ 	.word	0x00000000
        /*0410*/ 	.short	0x0101
        /*0412*/ 	.byte	0xff
	.zero		1


	//   ....[50]....
        /*0414*/ 	.word	0x00002d00
        /*0418*/ 	.word	0x000000ff
        /*041c*/ 	.word	0x00000080
        /*0420*/ 	.short	0x0106
        /*0422*/ 	.byte	0x04
	.zero		1


	//   ....[51]....
        /*0424*/ 	.word	0x00002d20
        /*0428*/ 	.word	0x000000ff
        /*042c*/ 	.word	0x00000080
        /*0430*/ 	.short	0x010a
        /*0432*/ 	.byte	0x04
	.zero		1


	//   ....[52]....
        /*0434*/ 	.word	0x00002db0
        /*0438*/ 	.word	0x000000ff
        /*043c*/ 	.word	0x00000080
        /*0440*/ 	.short	0x0106
        /*0442*/ 	.byte	0x07
	.zero		1


	//   ....[53]....
        /*0444*/ 	.word	0x00002df0
        /*0448*/ 	.word	0x00000000
        /*044c*/ 	.word	0x00000080
        /*0450*/ 	.short	0x010a
        /*0452*/ 	.byte	0xff
	.zero		1


	//   ....[54]....
        /*0454*/ 	.word	0x00003350
        /*0458*/ 	.word	0x00000000
        /*045c*/ 	.word	0x00000070
        /*0460*/ 	.short	0x010a
        /*0462*/ 	.byte	0xff
	.zero		1


	//   ....[55]....
        /*0464*/ 	.word	0x00003450
        /*0468*/ 	.word	0x00000003
        /*046c*/ 	.word	0x00000000
        /*0470*/ 	.short	0x0101
        /*0472*/ 	.byte	0xff
	.zero		1


	//   ....[56]....
        /*0474*/ 	.word	0x00003460
        /*0478*/ 	.word	0x000000ff
        /*047c*/ 	.word	0x00000000
        /*0480*/ 	.short	0x010a
        /*0482*/ 	.byte	0x04
	.zero		1


	//   ....[57]....
        /*0484*/ 	.word	0x000034e0
        /*0488*/ 	.word	0x000000ff
        /*048c*/ 	.word	0x000000b0
        /*0490*/ 	.short	0x010a
        /*0492*/ 	.byte	0x1f
	.zero		1


	//   ....[58]....
        /*0494*/ 	.word	0x000035c0
        /*0498*/ 	.word	0x000000ff
        /*049c*/ 	.word	0x00000000
        /*04a0*/ 	.short	0x010a
        /*04a2*/ 	.byte	0x05
	.zero		1


	//   ....[59]....
        /*04a4*/ 	.word	0x00003700
        /*04a8*/ 	.word	0x000000ff
        /*04ac*/ 	.word	0x00000000
        /*04b0*/ 	.short	0x010a
        /*04b2*/ 	.byte	0x04
	.zero		1


	//   ....[60]....
        /*04b4*/ 	.word	0x00003990
        /*04b8*/ 	.word	0x000000ff
        /*04bc*/ 	.word	0x00000000
        /*04c0*/ 	.short	0x010a
        /*04c2*/ 	.byte	0x04
	.zero		1


	//   ....[61]....
        /*04c4*/ 	.word	0x00003a20
        /*04c8*/ 	.word	0x000000ff
        /*04cc*/ 	.word	0x00000000
        /*04d0*/ 	.short	0x010a
        /*04d2*/ 	.byte	0x05
	.zero		1


	//   ....[62]....
        /*04d4*/ 	.word	0x00003ab0
        /*04d8*/ 	.word	0x000000ff
        /*04dc*/ 	.word	0x00000000
        /*04e0*/ 	.short	0x010a
        /*04e2*/ 	.byte	0x05
	.zero		1


	//   ....[63]....
        /*04e4*/ 	.word	0x00003b40
        /*04e8*/ 	.word	0x000000ff
        /*04ec*/ 	.word	0x00000000
        /*04f0*/ 	.short	0x010a
        /*04f2*/ 	.byte	0x04
	.zero		1


	//   ....[64]....
        /*04f4*/ 	.word	0x00004010
        /*04f8*/ 	.word	0x0000000c
        /*04fc*/ 	.word	0x00000070
        /*0500*/ 	.short	0x010a
        /*0502*/ 	.byte	0xff
	.zero		1


	//   ....[65]....
        /*0504*/ 	.word	0x00004180
        /*0508*/ 	.word	0x00000000
        /*050c*/ 	.word	0x00000000
        /*0510*/ 	.short	0x0101
        /*0512*/ 	.byte	0xff
	.zero		1


	//   ....[66]....
        /*0514*/ 	.word	0x00004610
        /*0518*/ 	.word	0x000000ff
        /*051c*/ 	.word	0x00000068
        /*0520*/ 	.short	0x010a
        /*0522*/ 	.byte	0x15
	.zero		1


	//   ....[67]....
        /*0524*/ 	.word	0x00004790
        /*0528*/ 	.word	0x000000ff
        /*052c*/ 	.word	0x00000050
        /*0530*/ 	.short	0x010a
        /*0532*/ 	.byte	0x15
	.zero		1


	//   ....[68]....
        /*0534*/ 	.word	0x00004900
        /*0538*/ 	.word	0x000000ff
        /*053c*/ 	.word	0x00000040
        /*0540*/ 	.short	0x010b
        /*0542*/ 	.byte	0x15
	.zero		1


	//   ....[69]....
        /*0544*/ 	.word	0x00004910
        /*0548*/ 	.word	0x000000ff
        /*054c*/ 	.word	0x00000000
        /*0550*/ 	.short	0x0101
        /*0552*/ 	.byte	0x22
	.zero		1


	//   ....[70]....
        /*0554*/ 	.word	0x00004920
        /*0558*/ 	.word	0x000000ff
        /*055c*/ 	.word	0x00000058
        /*0560*/ 	.short	0x010a
        /*0562*/ 	.byte	0x15
	.zero		1


	//   ....[71]....
        /*0564*/ 	.word	0x00004b00
        /*0568*/ 	.word	0x000000ff
        /*056c*/ 	.word	0x00000048
        /*0570*/ 	.short	0x010b
        /*0572*/ 	.byte	0x15
	.zero		1


	//   ....[72]....
        /*0574*/ 	.word	0x00004b10
        /*0578*/ 	.word	0x000000ff
        /*057c*/ 	.word	0x00000000
        /*0580*/ 	.short	0x0101
        /*0582*/ 	.byte	0x21
	.zero		1


	//   ....[73]....
        /*0584*/ 	.word	0x00004b40
        /*0588*/ 	.word	0x000000ff
        /*058c*/ 	.word	0x00000050
        /*0590*/ 	.short	0x010a
        /*0592*/ 	.byte	0x15
	.zero		1


	//   ....[74]....
        /*0594*/ 	.word	0x00004b80
        /*0598*/ 	.word	0x00000000
        /*059c*/ 	.word	0x00000058
        /*05a0*/ 	.short	0x010a
        /*05a2*/ 	.byte	0xff
	.zero		1


	//   ....[75]....
        /*05a4*/ 	.word	0x00004eb0
        /*05a8*/ 	.word	0x00000003
        /*05ac*/ 	.word	0x00000070
        /*05b0*/ 	.short	0x010a
        /*05b2*/ 	.byte	0xff
	.zero		1


	//   ....[76]....
        /*05b4*/ 	.word	0x00005030
        /*05b8*/ 	.word	0x00000000
        /*05bc*/ 	.word	0x00000000
        /*05c0*/ 	.short	0x0101
        /*05c2*/ 	.byte	0xff
	.zero		1


	//   ....[77]....
        /*05c4*/ 	.word	0x00005b70
        /*05c8*/ 	.word	0x00000002
        /*05cc*/ 	.word	0x00000040
        /*05d0*/ 	.short	0x010a
        /*05d2*/ 	.byte	0xff
	.zero		1


	//   ....[78]....
        /*05d4*/ 	.word	0x00005be0
        /*05d8*/ 	.word	0x00000064
        /*05dc*/ 	.word	0x00000090
        /*05e0*/ 	.short	0x010a
        /*05e2*/ 	.byte	0xff
	.zero		1


	//   ....[79]....
        /*05e4*/ 	.word	0x00005cd0
        /*05e8*/ 	.word	0x00000002
        /*05ec*/ 	.word	0x00000040
        /*05f0*/ 	.short	0x010a
        /*05f2*/ 	.byte	0xff
	.zero		1


	//   ....[80]....
        /*05f4*/ 	.word	0x00005de0
        /*05f8*/ 	.word	0x00000000
        /*05fc*/ 	.word	0x00000000
        /*0600*/ 	.short	0x0101
        /*0602*/ 	.byte	0xff
	.zero		1


	//   ....[81]....
        /*0604*/ 	.word	0x00005e60
        /*0608*/ 	.word	0x00000064
        /*060c*/ 	.word	0x00000090
        /*0610*/ 	.short	0x010a
        /*0612*/ 	.byte	0xff
	.zero		1


	//   ....[82]....
        /*0614*/ 	.word	0x000069b0
        /*0618*/ 	.word	0x0000006d
        /*061c*/ 	.word	0x00000040
        /*0620*/ 	.short	0x010a
        /*0622*/ 	.byte	0xff
	.zero		1


	//   ....[83]....
        /*0624*/ 	.word	0x00006a80
        /*0628*/ 	.word	0x0000006d
        /*062c*/ 	.word	0x00000040
        /*0630*/ 	.short	0x010a
        /*0632*/ 	.byte	0xff
	.zero		1


	//   ....[84]....
        /*0634*/ 	.word	0x00006b90
        /*0638*/ 	.word	0x00000000
        /*063c*/ 	.word	0x00000000
        /*0640*/ 	.short	0x0101
        /*0642*/ 	.byte	0xff
	.zero		1


	//   ....[85]....
        /*0644*/ 	.word	0x00007020
        /*0648*/ 	.word	0x000000ff
        /*064c*/ 	.word	0x00000000
        /*0650*/ 	.short	0x0101
        /*0652*/ 	.byte	0x04
	.zero		1


	//   ....[86]....
        /*0654*/ 	.word	0x00007830
        /*0658*/ 	.word	0x00000000
        /*065c*/ 	.word	0x000000e0
        /*0660*/ 	.short	0x010a
        /*0662*/ 	.byte	0xff
	.zero		1


	//   ....[87]....
        /*0664*/ 	.word	0x00007890
        /*0668*/ 	.word	0x00000000
        /*066c*/ 	.word	0x00000020
        /*0670*/ 	.short	0x010a
        /*0672*/ 	.byte	0xff
	.zero		1


	//   ....[88]....
        /*0674*/ 	.word	0x000078f0
        /*0678*/ 	.word	0x00000000
        /*067c*/ 	.word	0x00000020
        /*0680*/ 	.short	0x010a
        /*0682*/ 	.byte	0xff
	.zero		1


	//   ....[89]....
        /*0684*/ 	.word	0x00007940
        /*0688*/ 	.word	0x00000003
        /*068c*/ 	.word	0x00000070
        /*0690*/ 	.short	0x010a
        /*0692*/ 	.byte	0xff
	.zero		1


	//   ....[90]....
        /*0694*/ 	.word	0x000079a0
        /*0698*/ 	.word	0x00000000
        /*069c*/ 	.word	0x00000000
        /*06a0*/ 	.short	0x010a
        /*06a2*/ 	.byte	0xff
	.zero		1


	//   ....[91]....
        /*06a4*/ 	.word	0x00007a00
        /*06a8*/ 	.word	0x00000000
        /*06ac*/ 	.word	0x00000000
        /*06b0*/ 	.short	0x010a
        /*06b2*/ 	.byte	0xff
	.zero		1


	//   ....[92]....
        /*06b4*/ 	.word	0x00007a60
        /*06b8*/ 	.word	0x00000000
        /*06bc*/ 	.word	0x00000000
        /*06c0*/ 	.short	0x010a
        /*06c2*/ 	.byte	0xff
	.zero		1


	//   ....[93]....
        /*06c4*/ 	.word	0x00007ab0
        /*06c8*/ 	.word	0x00000002
        /*06cc*/ 	.word	0x000000d0
        /*06d0*/ 	.short	0x010a
        /*06d2*/ 	.byte	0xff
	.zero		1


	//   ....[94]....
        /*06d4*/ 	.word	0x00007b10
        /*06d8*/ 	.word	0x00000002
        /*06dc*/ 	.word	0x00000080
        /*06e0*/ 	.short	0x010a
        /*06e2*/ 	.byte	0xff
	.zero		1


	//   ....[95]....
        /*06e4*/ 	.word	0x00007b60
        /*06e8*/ 	.word	0x00000002
        /*06ec*/ 	.word	0x00000070
        /*06f0*/ 	.short	0x010a
        /*06f2*/ 	.byte	0xff
	.zero		1


	//   ....[96]....
        /*06f4*/ 	.word	0x00007bc0
        /*06f8*/ 	.word	0x00000000
        /*06fc*/ 	.word	0x00000080
        /*0700*/ 	.short	0x010a
        /*0702*/ 	.byte	0xff
	.zero		1


	//   ....[97]....
        /*0704*/ 	.word	0x00007c10
        /*0708*/ 	.word	0x00000000
        /*070c*/ 	.word	0x00000070
        /*0710*/ 	.short	0x010a
        /*0712*/ 	.byte	0xff
	.zero		1


	//   ....[98]....
        /*0714*/ 	.word	0x00007c70
        /*0718*/ 	.word	0x00000003
        /*071c*/ 	.word	0x000000b0
        /*0720*/ 	.short	0x010a
        /*0722*/ 	.byte	0xff
	.zero		1


	//   ....[99]....
        /*0724*/ 	.word	0x00007cd0
        /*0728*/ 	.word	0x00000000
        /*072c*/ 	.word	0x00000000
        /*0730*/ 	.short	0x010a
        /*0732*/ 	.byte	0xff
	.zero		1


	//   ....[100]....
        /*0734*/ 	.word	0x00007d30
        /*0738*/ 	.word	0x00000000
        /*073c*/ 	.word	0x00000000
        /*0740*/ 	.short	0x010a
        /*0742*/ 	.byte	0xff
	.zero		1


	//   ....[101]....
        /*0744*/ 	.word	0x00007d90
        /*0748*/ 	.word	0x00000000
        /*074c*/ 	.word	0x00000000
        /*0750*/ 	.short	0x010a
        /*0752*/ 	.byte	0xff
	.zero		1


	//   ....[102]....
        /*0754*/ 	.word	0x00007df0
        /*0758*/ 	.word	0x00000000
        /*075c*/ 	.word	0x00000000
        /*0760*/ 	.short	0x010a
        /*0762*/ 	.byte	0xff
	.zero		1


	//   ....[103]....
        /*0764*/ 	.word	0x00007e50
        /*0768*/ 	.word	0x00000000
        /*076c*/ 	.word	0x00000000
        /*0770*/ 	.short	0x010a
        /*0772*/ 	.byte	0xff
	.zero		1


	//   ....[104]....
        /*0774*/ 	.word	0x00007ea0
        /*0778*/ 	.word	0x0000000c
        /*077c*/ 	.word	0x00000070
        /*0780*/ 	.short	0x010a
        /*0782*/ 	.byte	0xff
	.zero		1


	//   ....[105]....
        /*0784*/ 	.word	0x00007f00
        /*0788*/ 	.word	0x00000000
        /*078c*/ 	.word	0x00000068
        /*0790*/ 	.short	0x010a
        /*0792*/ 	.byte	0xff
	.zero		1


	//   ....[106]....
        /*0794*/ 	.word	0x00007f60
        /*0798*/ 	.word	0x00000000
        /*079c*/ 	.word	0x00000050
        /*07a0*/ 	.short	0x010a
        /*07a2*/ 	.byte	0xff
	.zero		1


	//   ....[107]....
        /*07a4*/ 	.word	0x00007fc0
        /*07a8*/ 	.word	0x00000000
        /*07ac*/ 	.word	0x00000058
        /*07b0*/ 	.short	0x010a
        /*07b2*/ 	.byte	0xff
	.zero		1


	//   ....[108]....
        /*07b4*/ 	.word	0x00008020
        /*07b8*/ 	.word	0x00000000
        /*07bc*/ 	.word	0x00000050
        /*07c0*/ 	.short	0x010a
        /*07c2*/ 	.byte	0xff
	.zero		1


	//   ....[109]....
        /*07c4*/ 	.word	0x00008070
        /*07c8*/ 	.word	0x00000003
        /*07cc*/ 	.word	0x00000070
        /*07d0*/ 	.short	0x010a
        /*07d2*/ 	.byte	0xff
	.zero		1


	//   ....[110]....
        /*07d4*/ 	.word	0x000080c0
        /*07d8*/ 	.word	0x00000002
        /*07dc*/ 	.word	0x00000040
        /*07e0*/ 	.short	0x010a
        /*07e2*/ 	.byte	0xff
	.zero		1


	//   ....[111]....
        /*07e4*/ 	.word	0x00008110
        /*07e8*/ 	.word	0x00000064
        /*07ec*/ 	.word	0x00000090
        /*07f0*/ 	.short	0x010a
        /*07f2*/ 	.byte	0xff
	.zero		1


	//   ....[112]....
        /*07f4*/ 	.word	0x00008160
        /*07f8*/ 	.word	0x0000006d
        /*07fc*/ 	.word	0x00000040
        /*0800*/ 	.short	0x010a
        /*0802*/ 	.byte	0xff
	.zero		1


	//----- nvinfo : EIATTR_NUM_MBARRIERS
	.align		4
.L_47:
        /*0804*/ 	.byte	0x03, 0x38
        /*0806*/ 	.short	0x001e


	//----- nvinfo : EIATTR_EXIT_INSTR_OFFSETS
	.align		4
        /*0808*/ 	.byte	0x04, 0x1c
        /*080a*/ 	.short	(.L_49 - .L_48)


	//   ....[0]....
.L_48:
        /*080c*/ 	.word	0x000028b0


	//   ....[1]....
        /*0810*/ 	.word	0x00002dc0


	//   ....[2]....
        /*0814*/ 	.word	0x00002e20


	//   ....[3]....
        /*0818*/ 	.word	0x00003da0


	//   ....[4]....
        /*081c*/ 	.word	0x00004bb0


	//   ....[5]....
        /*0820*/ 	.word	0x00004bf0


	//   ....[6]....
        /*0824*/ 	.word	0x00007820


	//----- nvinfo : EIATTR_MAX_THREADS
	.align		4
.L_49:
        /*0828*/ 	.byte	0x04, 0x05
        /*082a*/ 	.short	(.L_51 - .L_50)
.L_50:
        /*082c*/ 	.word	0x00000100
        /*0830*/ 	.word	0x00000001
        /*0834*/ 	.word	0x00000001


	//----- nvinfo : EIATTR_CRS_STACK_SIZE
	.align		4
.L_51:
        /*0838*/ 	.byte	0x04, 0x1e
        /*083a*/ 	.short	(.L_53 - .L_52)
.L_52:
        /*083c*/ 	.word	0x00000000


	//----- nvinfo : EIATTR_CBANK_PARAM_SIZE
	.align		4
.L_53:
        /*0840*/ 	.byte	0x03, 0x19
        /*0842*/ 	.short	0x0800


	//----- nvinfo : EIATTR_PARAM_CBANK
	.align		4
        /*0844*/ 	.byte	0x04, 0x0a
        /*0846*/ 	.short	(.L_55 - .L_54)
	.align		4
.L_54:
        /*0848*/ 	.word	index@(.nv.constant0._ZN7cutlass13device_kernelINS_4gemm6kernel13GemmUniversalIN4cute5tupleIJiiiiEEENS1_10collective13CollectiveMmaINS1_35MainloopSm100TmaUmmaWarpSpecializedILi4ELi2ELi4ENS5_IJNS4_1CILi1EEENSA_ILi2EEESB_EEEEENS5_IJNSA_ILi64EEENSA_ILi128EEESG_EEENS_12float_e4m3_tENS5_IJlSB_lEEESI_SJ_NS4_8TiledMMAINS4_8MMA_AtomIJNS4_10MMA_TraitsINS4_19SM100_MMA_F8F6F4_SSEJSI_SI_fSF_SG_NS4_17integral_constantINS4_4UMMA5MajorELSQ_0EEESR_NSO_INSP_7ScaleInELSS_0EEEST_EEEEEENS4_6LayoutINS5_IJSB_SB_SB_EEENS5_IJNSA_ILi0EEESY_SY_EEEEENS5_IJNS4_10UnderscoreES11_S11_EEEEENS4_23SM90_TMA_LOAD_MULTICASTENS4_14ComposedLayoutINS4_7SwizzleILi3ELi4ELi3EEENS4_18smem_ptr_flag_bitsILi8EEENSW_INS5_IJNSA_ILi8EEESG_EEENS5_IJSG_SB_EEEEEEEvNS4_8identityENS4_13SM90_TMA_LOADES1E_vS1F_EENS_8epilogue10collective18CollectiveEpilogueINS1I_23Sm100TmaWarpSpecializedILi2ELi2ELi32ELb0ELb0EEEJSH_NS5_IJNSW_ISF_SB_EES1N_EEESI_SJ_SI_SJ_NS1I_6fusion15FusionCallbacksIS1M_NS1P_17LinearCombinationISI_fSI_fLNS_15FloatRoundStyleE2EEESH_S1O_JEEENS4_5SM1004TMEM4LOAD26SM100_TMEM_LOAD_16dp32b32xES1G_NS15_INS16_ILi2ELi4ELi3EEES19_NSW_INS5_IJS1A_SF_EEENS5_IJSF_SB_EEEEEEENS4_39AutoVectorizingCopyWithAssumedAlignmentILi128EEENS4_14SM90_TMA_STOREES23_S25_S25_EEEvvEEEEvNT_6ParamsE)
        /*084c*/ 	.short	0x0380
        /*084e*/ 	.short	0x0800


	//----- nvinfo : EIATTR_SW_WAR
	.align		4
.L_55:
        /*0850*/ 	.byte	0x04, 0x36
        /*0852*/ 	.short	(.L_57 - .L_56)
.L_56:
        /*0854*/ 	.word	0x00000008
.L_57:


//--------------------- .nv.callgraph             --------------------------
	.section	.nv.callgraph,"",@"SHT_CUDA_CALLGRAPH"
	.align	4
	.sectionentsize	8
	.align		4
        /*0000*/ 	.word	0x00000000
	.align		4
        /*0004*/ 	.word	0xffffffff
	.align		4
        /*0008*/ 	.word	index@(_ZN7cutlass13device_kernelINS_4gemm6kernel13GemmUniversalIN4cute5tupleIJiiiiEEENS1_10collective13CollectiveMmaINS1_35MainloopSm100TmaUmmaWarpSpecializedILi4ELi2ELi4ENS5_IJNS4_1CILi1EEENSA_ILi2EEESB_EEEEENS5_IJNSA_ILi64EEENSA_ILi128EEESG_EEENS_12float_e4m3_tENS5_IJlSB_lEEESI_SJ_NS4_8TiledMMAINS4_8MMA_AtomIJNS4_10MMA_TraitsINS4_19SM100_MMA_F8F6F4_SSEJSI_SI_fSF_SG_NS4_17integral_constantINS4_4UMMA5MajorELSQ_0EEESR_NSO_INSP_7ScaleInELSS_0EEEST_EEEEEENS4_6LayoutINS5_IJSB_SB_SB_EEENS5_IJNSA_ILi0EEESY_SY_EEEEENS5_IJNS4_10UnderscoreES11_S11_EEEEENS4_23SM90_TMA_LOAD_MULTICASTENS4_14ComposedLayoutINS4_7SwizzleILi3ELi4ELi3EEENS4_18smem_ptr_flag_bitsILi8EEENSW_INS5_IJNSA_ILi8EEESG_EEENS5_IJSG_SB_EEEEEEEvNS4_8identityENS4_13SM90_TMA_LOADES1E_vS1F_EENS_8epilogue10collective18CollectiveEpilogueINS1I_23Sm100TmaWarpSpecializedILi2ELi2ELi32ELb0ELb0EEEJSH_NS5_IJNSW_ISF_SB_EES1N_EEESI_SJ_SI_SJ_NS1I_6fusion15FusionCallbacksIS1M_NS1P_17LinearCombinationISI_fSI_fLNS_15FloatRoundStyleE2EEESH_S1O_JEEENS4_5SM1004TMEM4LOAD26SM100_TMEM_LOAD_16dp32b32xES1G_NS15_INS16_ILi2ELi4ELi3EEES19_NSW_INS5_IJS1A_SF_EEENS5_IJSF_SB_EEEEEEENS4_39AutoVectorizingCopyWithAssumedAlignmentILi128EEENS4_14SM90_TMA_STOREES23_S25_S25_EEEvvEEEEvNT_6ParamsE)
	.align		4
        /*000c*/ 	.word	index@(__assertfail)
	.align		4
        /*0010*/ 	.word	0x00000000
	.align		4
        /*0014*/ 	.word	0xfffffffe
	.align		4
        /*0018*/ 	.word	0x00000000
	.align		4
        /*001c*/ 	.word	0xfffffffd
	.align		4
        /*0020*/ 	.word	0x00000000
	.align		4
        /*0024*/ 	.word	0xfffffffc


//--------------------- .nv.constant4             --------------------------
	.section	.nv.constant4,"a",@progbits
	.align	8
	.align		8
.nv.constant4:
        /*0000*/ 	.dword	__assertfail
	.align		8
        /*0008*/ 	.dword	__unnamed_1
	.align		8
        /*0010*/ 	.dword	__unnamed_2
	.align		8
        /*0018*/ 	.dword	_ZN39_INTERNAL_1dbb763c_4_k_cu_71b17d00_80404cuda3std3__45__cpo5beginE
	.align		8
        /*0020*/ 	.dword	_ZN39_INTERNAL_1dbb763c_4_k_cu_71b17d00_80404cuda3std3__45__cpo3endE
	.align		8
        /*0028*/ 	.dword	_ZN39_INTERNAL_1dbb763c_4_k_cu_71b17d00_80404cuda3std3__45__cpo6cbeginE
	.align		8
        /*0030*/ 	.dword	_ZN39_INTERNAL_1dbb763c_4_k_cu_71b17d00_80404cuda3std3__45__cpo4cendE
	.align		8
        /*0038*/ 	.dword	_ZN39_INTERNAL_1dbb763c_4_k_cu_71b17d00_80404cuda3std3__441_GLOBAL__N__1dbb763c_4_k_cu_71b17d00_80406ignoreE
	.align		8
        /*0040*/ 	.dword	_ZN39_INTERNAL_1dbb763c_4_k_cu_71b17d00_80404cuda3std3__419piecewise_constructE
	.align		8
        /*0048*/ 	.dword	_ZN39_INTERNAL_1dbb763c_4_k_cu_71b17d00_80404cuda3std3__48in_placeE
	.align		8
        /*0050*/ 	.dword	_ZN39_INTERNAL_1dbb763c_4_k_cu_71b17d00_80404cuda3std6ranges3__45__cpo4swapE
	.align		8
        /*0058*/ 	.dword	_ZN39_INTERNAL_1dbb763c_4_k_cu_71b17d00_80404cuda3std6ranges3__45__cpo9iter_moveE
	.align		8
        /*0060*/ 	.dword	_ZN39_INTERNAL_1dbb763c_4_k_cu_71b17d00_80404cute7productE
	.align		8
        /*0068*/ 	.dword	_ZN39_INTERNAL_1dbb763c_4_k_cu_71b17d00_80404cute1_E
	.align		8
        /*0070*/ 	.dword	$str$25
	.align		8
        /*0078*/ 	.dword	$str$26
	.align		8
        /*0080*/ 	.dword	$str$27
	.align		8
        /*0088*/ 	.dword	$str$28


//--------------------- .text._ZN7cutlass13device_kernelINS_4gemm6kernel13GemmUniversalIN4cute5tupleIJiiiiEEENS1_10collective13CollectiveMmaINS1_35MainloopSm100TmaUmmaWarpSpecializedILi4ELi2ELi4ENS5_IJNS4_1CILi1EEENSA_ILi2EEESB_EEEEENS5_IJNSA_ILi64EEENSA_ILi128EEESG_EEENS_12float_e4m3_tENS5_IJlSB_lEEESI_SJ_NS4_8TiledMMAINS4_8MMA_AtomIJNS4_10MMA_TraitsINS4_19SM100_MMA_F8F6F4_SSEJSI_SI_fSF_SG_NS4_17integral_constantINS4_4UMMA5MajorELSQ_0EEESR_NSO_INSP_7ScaleInELSS_0EEEST_EEEEEENS4_6LayoutINS5_IJSB_SB_SB_EEENS5_IJNSA_ILi0EEESY_SY_EEEEENS5_IJNS4_10UnderscoreES11_S11_EEEEENS4_23SM90_TMA_LOAD_MULTICASTENS4_14ComposedLayoutINS4_7SwizzleILi3ELi4ELi3EEENS4_18smem_ptr_flag_bitsILi8EEENSW_INS5_IJNSA_ILi8EEESG_EEENS5_IJSG_SB_EEEEEEEvNS4_8identityENS4_13SM90_TMA_LOADES1E_vS1F_EENS_8epilogue10collective18CollectiveEpilogueINS1I_23Sm100TmaWarpSpecializedILi2ELi2ELi32ELb0ELb0EEEJSH_NS5_IJNSW_ISF_SB_EES1N_EEESI_SJ_SI_SJ_NS1I_6fusion15FusionCallbacksIS1M_NS1P_17LinearCombinationISI_fSI_fLNS_15FloatRoundStyleE2EEESH_S1O_JEEENS4_5SM1004TMEM4LOAD26SM100_TMEM_LOAD_16dp32b32xES1G_NS15_INS16_ILi2ELi4ELi3EEES19_NSW_INS5_IJS1A_SF_EEENS5_IJSF_SB_EEEEEEENS4_39AutoVectorizingCopyWithAssumedAlignmentILi128EEENS4_14SM90_TMA_STOREES23_S25_S25_EEEvvEEEEvNT_6ParamsE --------------------------
	.section	.text._ZN7cutlass13device_kernelINS_4gemm6kernel13GemmUniversalIN4cute5tupleIJiiiiEEENS1_10collective13CollectiveMmaINS1_35MainloopSm100TmaUmmaWarpSpecializedILi4ELi2ELi4ENS5_IJNS4_1CILi1EEENSA_ILi2EEESB_EEEEENS5_IJNSA_ILi64EEENSA_ILi128EEESG_EEENS_12float_e4m3_tENS5_IJlSB_lEEESI_SJ_NS4_8TiledMMAINS4_8MMA_AtomIJNS4_10MMA_TraitsINS4_19SM100_MMA_F8F6F4_SSEJSI_SI_fSF_SG_NS4_17integral_constantINS4_4UMMA5MajorELSQ_0EEESR_NSO_INSP_7ScaleInELSS_0EEEST_EEEEEENS4_6LayoutINS5_IJSB_SB_SB_EEENS5_IJNSA_ILi0EEESY_SY_EEEEENS5_IJNS4_10UnderscoreES11_S11_EEEEENS4_23SM90_TMA_LOAD_MULTICASTENS4_14ComposedLayoutINS4_7SwizzleILi3ELi4ELi3EEENS4_18smem_ptr_flag_bitsILi8EEENSW_INS5_IJNSA_ILi8EEESG_EEENS5_IJSG_SB_EEEEEEEvNS4_8identityENS4_13SM90_TMA_LOADES1E_vS1F_EENS_8epilogue10collective18CollectiveEpilogueINS1I_23Sm100TmaWarpSpecializedILi2ELi2ELi32ELb0ELb0EEEJSH_NS5_IJNSW_ISF_SB_EES1N_EEESI_SJ_SI_SJ_NS1I_6fusion15FusionCallbacksIS1M_NS1P_17LinearCombinationISI_fSI_fLNS_15FloatRoundStyleE2EEESH_S1O_JEEENS4_5SM1004TMEM4LOAD26SM100_TMEM_LOAD_16dp32b32xES1G_NS15_INS16_ILi2ELi4ELi3EEES19_NSW_INS5_IJS1A_SF_EEENS5_IJSF_SB_EEEEEEENS4_39AutoVectorizingCopyWithAssumedAlignmentILi128EEENS4_14SM90_TMA_STOREES23_S25_S25_EEEvvEEEEvNT_6ParamsE,"ax",@progbits
	.align	128
.text._ZN7cutlass13device_kernelINS_4gemm6kernel13GemmUniversalIN4cute5tupleIJiiiiEEENS1_10collective13CollectiveMmaINS1_35MainloopSm100TmaUmmaWarpSpecializedILi4ELi2ELi4ENS5_IJNS4_1CILi1EEENSA_ILi2EEESB_EEEEENS5_IJNSA_ILi64EEENSA_ILi128EEESG_EEENS_12float_e4m3_tENS5_IJlSB_lEEESI_SJ_NS4_8TiledMMAINS4_8MMA_AtomIJNS4_10MMA_TraitsINS4_19SM100_MMA_F8F6F4_SSEJSI_SI_fSF_SG_NS4_17integral_constantINS4_4UMMA5MajorELSQ_0EEESR_NSO_INSP_7ScaleInELSS_0EEEST_EEEEEENS4_6LayoutINS5_IJSB_SB_SB_EEENS5_IJNSA_ILi0EEESY_SY_EEEEENS5_IJNS4_10UnderscoreES11_S11_EEEEENS4_23SM90_TMA_LOAD_MULTICASTENS4_14ComposedLayoutINS4_7SwizzleILi3ELi4ELi3EEENS4_18smem_ptr_flag_bitsILi8EEENSW_INS5_IJNSA_ILi8EEESG_EEENS5_IJSG_SB_EEEEEEEvNS4_8identityENS4_13SM90_TMA_LOADES1E_vS1F_EENS_8epilogue10collective18CollectiveEpilogueINS1I_23Sm100TmaWarpSpecializedILi2ELi2ELi32ELb0ELb0EEEJSH_NS5_IJNSW_ISF_SB_EES1N_EEESI_SJ_SI_SJ_NS1I_6fusion15FusionCallbacksIS1M_NS1P_17LinearCombinationISI_fSI_fLNS_15FloatRoundStyleE2EEESH_S1O_JEEENS4_5SM1004TMEM4LOAD26SM100_TMEM_LOAD_16dp32b32xES1G_NS15_INS16_ILi2ELi4ELi3EEES19_NSW_INS5_IJS1A_SF_EEENS5_IJSF_SB_EEEEEEENS4_39AutoVectorizingCopyWithAssumedAlignmentILi128EEENS4_14SM90_TMA_STOREES23_S25_S25_EEEvvEEEEvNT_6ParamsE:
        .type           _ZN7cutlass13device_kernelINS_4gemm6kernel13GemmUniversalIN4cute5tupleIJiiiiEEENS1_10collective13CollectiveMmaINS1_35MainloopSm100TmaUmmaWarpSpecializedILi4ELi2ELi4ENS5_IJNS4_1CILi1EEENSA_ILi2EEESB_EEEEENS5_IJNSA_ILi64EEENSA_ILi128EEESG_EEENS_12float_e4m3_tENS5_IJlSB_lEEESI_SJ_NS4_8TiledMMAINS4_8MMA_AtomIJNS4_10MMA_TraitsINS4_19SM100_MMA_F8F6F4_SSEJSI_SI_fSF_SG_NS4_17integral_constantINS4_4UMMA5MajorELSQ_0EEESR_NSO_INSP_7ScaleInELSS_0EEEST_EEEEEENS4_6LayoutINS5_IJSB_SB_SB_EEENS5_IJNSA_ILi0EEESY_SY_EEEEENS5_IJNS4_10UnderscoreES11_S11_EEEEENS4_23SM90_TMA_LOAD_MULTICASTENS4_14ComposedLayoutINS4_7SwizzleILi3ELi4ELi3EEENS4_18smem_ptr_flag_bitsILi8EEENSW_INS5_IJNSA_ILi8EEESG_EEENS5_IJSG_SB_EEEEEEEvNS4_8identityENS4_13SM90_TMA_LOADES1E_vS1F_EENS_8epilogue10collective18CollectiveEpilogueINS1I_23Sm100TmaWarpSpecializedILi2ELi2ELi32ELb0ELb0EEEJSH_NS5_IJNSW_ISF_SB_EES1N_EEESI_SJ_SI_SJ_NS1I_6fusion15FusionCallbacksIS1M_NS1P_17LinearCombinationISI_fSI_fLNS_15FloatRoundStyleE2EEESH_S1O_JEEENS4_5SM1004TMEM4LOAD26SM100_TMEM_LOAD_16dp32b32xES1G_NS15_INS16_ILi2ELi4ELi3EEES19_NSW_INS5_IJS1A_SF_EEENS5_IJSF_SB_EEEEEEENS4_39AutoVectorizingCopyWithAssumedAlignmentILi128EEENS4_14SM90_TMA_STOREES23_S25_S25_EEEvvEEEEvNT_6ParamsE,@function
        .size           _ZN7cutlass13device_kernelINS_4gemm6kernel13GemmUniversalIN4cute5tupleIJiiiiEEENS1_10collective13CollectiveMmaINS1_35MainloopSm100TmaUmmaWarpSpecializedILi4ELi2ELi4ENS5_IJNS4_1CILi1EEENSA_ILi2EEESB_EEEEENS5_IJNSA_ILi64EEENSA_ILi128EEESG_EEENS_12float_e4m3_tENS5_IJlSB_lEEESI_SJ_NS4_8TiledMMAINS4_8MMA_AtomIJNS4_10MMA_TraitsINS4_19SM100_MMA_F8F6F4_SSEJSI_SI_fSF_SG_NS4_17integral_constantINS4_4UMMA5MajorELSQ_0EEESR_NSO_INSP_7ScaleInELSS_0EEEST_EEEEEENS4_6LayoutINS5_IJSB_SB_SB_EEENS5_IJNSA_ILi0EEESY_SY_EEEEENS5_IJNS4_10UnderscoreES11_S11_EEEEENS4_23SM90_TMA_LOAD_MULTICASTENS4_14ComposedLayoutINS4_7SwizzleILi3ELi4ELi3EEENS4_18smem_ptr_flag_bitsILi8EEENSW_INS5_IJNSA_ILi8EEESG_EEENS5_IJSG_SB_EEEEEEEvNS4_8identityENS4_13SM90_TMA_LOADES1E_vS1F_EENS_8epilogue10collective18CollectiveEpilogueINS1I_23Sm100TmaWarpSpecializedILi2ELi2ELi32ELb0ELb0EEEJSH_NS5_IJNSW_ISF_SB_EES1N_EEESI_SJ_SI_SJ_NS1I_6fusion15FusionCallbacksIS1M_NS1P_17LinearCombinationISI_fSI_fLNS_15FloatRoundStyleE2EEESH_S1O_JEEENS4_5SM1004TMEM4LOAD26SM100_TMEM_LOAD_16dp32b32xES1G_NS15_INS16_ILi2ELi4ELi3EEES19_NSW_INS5_IJS1A_SF_EEENS5_IJSF_SB_EEEEEEENS4_39AutoVectorizingCopyWithAssumedAlignmentILi128EEENS4_14SM90_TMA_STOREES23_S25_S25_EEEvvEEEEvNT_6ParamsE,(.L_x_149 - _ZN7cutlass13device_kernelINS_4gemm6kernel13GemmUniversalIN4cute5tupleIJiiiiEEENS1_10collective13CollectiveMmaINS1_35MainloopSm100TmaUmmaWarpSpecializedILi4ELi2ELi4ENS5_IJNS4_1CILi1EEENSA_ILi2EEESB_EEEEENS5_IJNSA_ILi64EEENSA_ILi128EEESG_EEENS_12float_e4m3_tENS5_IJlSB_lEEESI_SJ_NS4_8TiledMMAINS4_8MMA_AtomIJNS4_10MMA_TraitsINS4_19SM100_MMA_F8F6F4_SSEJSI_SI_fSF_SG_NS4_17integral_constantINS4_4UMMA5MajorELSQ_0EEESR_NSO_INSP_7ScaleInELSS_0EEEST_EEEEEENS4_6LayoutINS5_IJSB_SB_SB_EEENS5_IJNSA_ILi0EEESY_SY_EEEEENS5_IJNS4_10UnderscoreES11_S11_EEEEENS4_23SM90_TMA_LOAD_MULTICASTENS4_14ComposedLayoutINS4_7SwizzleILi3ELi4ELi3EEENS4_18smem_ptr_flag_bitsILi8EEENSW_INS5_IJNSA_ILi8EEESG_EEENS5_IJSG_SB_EEEEEEEvNS4_8identityENS4_13SM90_TMA_LOADES1E_vS1F_EENS_8epilogue10collective18CollectiveEpilogueINS1I_23Sm100TmaWarpSpecializedILi2ELi2ELi32ELb0ELb0EEEJSH_NS5_IJNSW_ISF_SB_EES1N_EEESI_SJ_SI_SJ_NS1I_6fusion15FusionCallbacksIS1M_NS1P_17LinearCombinationISI_fSI_fLNS_15FloatRoundStyleE2EEESH_S1O_JEEENS4_5SM1004TMEM4LOAD26SM100_TMEM_LOAD_16dp32b32xES1G_NS15_INS16_ILi2ELi4ELi3EEES19_NSW_INS5_IJS1A_SF_EEENS5_IJSF_SB_EEEEEEENS4_39AutoVectorizingCopyWithAssumedAlignmentILi128EEENS4_14SM90_TMA_STOREES23_S25_S25_EEEvvEEEEvNT_6ParamsE)
        .other          _ZN7cutlass13device_kernelINS_4gemm6kernel13GemmUniversalIN4cute5tupleIJiiiiEEENS1_10collective13CollectiveMmaINS1_35MainloopSm100TmaUmmaWarpSpecializedILi4ELi2ELi4ENS5_IJNS4_1CILi1EEENSA_ILi2EEESB_EEEEENS5_IJNSA_ILi64EEENSA_ILi128EEESG_EEENS_12float_e4m3_tENS5_IJlSB_lEEESI_SJ_NS4_8TiledMMAINS4_8MMA_AtomIJNS4_10MMA_TraitsINS4_19SM100_MMA_F8F6F4_SSEJSI_SI_fSF_SG_NS4_17integral_constantINS4_4UMMA5MajorELSQ_0EEESR_NSO_INSP_7ScaleInELSS_0EEEST_EEEEEENS4_6LayoutINS5_IJSB_SB_SB_EEENS5_IJNSA_ILi0EEESY_SY_EEEEENS5_IJNS4_10UnderscoreES11_S11_EEEEENS4_23SM90_TMA_LOAD_MULTICASTENS4_14ComposedLayoutINS4_7SwizzleILi3ELi4ELi3EEENS4_18smem_ptr_flag_bitsILi8EEENSW_INS5_IJNSA_ILi8EEESG_EEENS5_IJSG_SB_EEEEEEEvNS4_8identityENS4_13SM90_TMA_LOADES1E_vS1F_EENS_8epilogue10collective18CollectiveEpilogueINS1I_23Sm100TmaWarpSpecializedILi2ELi2ELi32ELb0ELb0EEEJSH_NS5_IJNSW_ISF_SB_EES1N_EEESI_SJ_SI_SJ_NS1I_6fusion15FusionCallbacksIS1M_NS1P_17LinearCombinationISI_fSI_fLNS_15FloatRoundStyleE2EEESH_S1O_JEEENS4_5SM1004TMEM4LOAD26SM100_TMEM_LOAD_16dp32b32xES1G_NS15_INS16_ILi2ELi4ELi3EEES19_NSW_INS5_IJS1A_SF_EEENS5_IJSF_SB_EEEEEEENS4_39AutoVectorizingCopyWithAssumedAlignmentILi128EEENS4_14SM90_TMA_STOREES23_S25_S25_EEEvvEEEEvNT_6ParamsE,@"STO_CUDA_ENTRY STV_DEFAULT"
_ZN7cutlass13device_kernelINS_4gemm6kernel13GemmUniversalIN4cute5tupleIJiiiiEEENS1_10collective13CollectiveMmaINS1_35MainloopSm100TmaUmmaWarpSpecializedILi4ELi2ELi4ENS5_IJNS4_1CILi1EEENSA_ILi2EEESB_EEEEENS5_IJNSA_ILi64EEENSA_ILi128EEESG_EEENS_12float_e4m3_tENS5_IJlSB_lEEESI_SJ_NS4_8TiledMMAINS4_8MMA_AtomIJNS4_10MMA_TraitsINS4_19SM100_MMA_F8F6F4_SSEJSI_SI_fSF_SG_NS4_17integral_constantINS4_4UMMA5MajorELSQ_0EEESR_NSO_INSP_7ScaleInELSS_0EEEST_EEEEEENS4_6LayoutINS5_IJSB_SB_SB_EEENS5_IJNSA_ILi0EEESY_SY_EEEEENS5_IJNS4_10UnderscoreES11_S11_EEEEENS4_23SM90_TMA_LOAD_MULTICASTENS4_14ComposedLayoutINS4_7SwizzleILi3ELi4ELi3EEENS4_18smem_ptr_flag_bitsILi8EEENSW_INS5_IJNSA_ILi8EEESG_EEENS5_IJSG_SB_EEEEEEEvNS4_8identityENS4_13SM90_TMA_LOADES1E_vS1F_EENS_8epilogue10collective18CollectiveEpilogueINS1I_23Sm100TmaWarpSpecializedILi2ELi2ELi32ELb0ELb0EEEJSH_NS5_IJNSW_ISF_SB_EES1N_EEESI_SJ_SI_SJ_NS1I_6fusion15FusionCallbacksIS1M_NS1P_17LinearCombinationISI_fSI_fLNS_15FloatRoundStyleE2EEESH_S1O_JEEENS4_5SM1004TMEM4LOAD26SM100_TMEM_LOAD_16dp32b32xES1G_NS15_INS16_ILi2ELi4ELi3EEES19_NSW_INS5_IJS1A_SF_EEENS5_IJSF_SB_EEEEEEENS4_39AutoVectorizingCopyWithAssumedAlignmentILi128EEENS4_14SM90_TMA_STOREES23_S25_S25_EEEvvEEEEvNT_6ParamsE:
[----:B------:R-:W1:Y:S01]  /*0000*/  LDC R1, c[0x0][0x37c] ;  /* 0x0000df00ff017b82 */ /* 0x000e620000000800 */
[----:B------:R-:W2:Y:S01]  /*0010*/  S2R R93, SR_TID.X ;  /* 0x00000000005d7919 */ /* 0x000ea20000002100 */
[----:B------:R-:W3:Y:S01]  /*0020*/  LDCU.64 UR8, c[0x0][0x890] ;  /* 0x00011200ff0877ac */ /* 0x000ee20008000a00 */
[----:B------:R-:W-:Y:S02]  /*0030*/  PRMT R84, RZ, 0x7610, R84 ;  /* 0x00007610ff547816 */ /* 0x000fe40000000054 */
[----:B------:R-:W-:Y:S01]  /*0040*/  ELECT P3, URZ, PT ;  /* 0x0000000000ff782f */ /* 0x000fe20003860000 */
[----:B---3--:R-:W-:-:S04]  /*0050*/  UISETP.NE.U32.AND UP0, UPT, UR8, URZ, UPT ;  /* 0x000000ff0800728c */ /* 0x008fc8000bf05070 */
[----:B------:R-:W-:Y:S01]  /*0060*/  UISETP.NE.AND.EX UP0, UPT, UR9, URZ, UPT, UP0 ;  /* 0x000000ff0900728c */ /* 0x000fe2000bf05300 */
[----:B--2---:R-:W-:-:S05]  /*0070*/  SHF.R.U32.HI R85, RZ, 0x5, R93 ;  /* 0x00000005ff557819 */ /* 0x004fca000001165d */
[----:B------:R-:W2:Y:S02]  /*0080*/  SHFL.IDX PT, R0, R85, RZ, 0x1f ;  /* 0x00001fff55007589 */ /* 0x000ea400000e0000 */
[----:B--2---:R-:W-:Y:S01]  /*0090*/  R2UR UR17, R0 ;  /* 0x00000000001172ca */ /* 0x004fe200000e0000 */
[----:B-1----:R-:W-:-:S14]  /*00a0*/  BRA.U UP0, `(.L_x_0) ;  /* 0x0000000100307547 */ /* 0x002fdc000b800000 */
[----:B------:R-:W1:Y:S02]  /*00b0*/  LDCU.64 UR4, c[0x0][0x888] ;  /* 0x00011100ff0477ac */ /* 0x000e640008000a00 */
[----:B-1----:R-:W-:-:S04]  /*00c0*/  UISETP.NE.U32.AND UP0, UPT, UR4, URZ, UPT ;  /* 0x000000ff0400728c */ /* 0x002fc8000bf05070 */
[----:B------:R-:W-:-:S09]  /*00d0*/  UISETP.NE.AND.EX UP0, UPT, UR5, URZ, UPT, UP0 ;  /* 0x000000ff0500728c */ /* 0x000fd2000bf05300 */
[----:B------:R-:W-:Y:S05]  /*00e0*/  BRA.U !UP0, `(.L_x_1) ;  /* 0x0000000108147547 */ /* 0x000fea000b800000 */
[----:B------:R-:W1:Y:S01]  /*00f0*/  LDC.64 R2, c[0x0][0x888] ;  /* 0x00022200ff027b82 */ /* 0x000e620000000a00 */
[----:B------:R-:W1:Y:S02]  /*0100*/  LDCU.64 UR4, c[0x0][0x358] ;  /* 0x00006b00ff0477ac */ /* 0x000e640008000a00 */
[----:B-1----:R1:W5:Y:S01]  /*0110*/  LDG.E R41, desc[UR4][R2.64] ;  /* 0x0000000402297981 */ /* 0x002362000c1e1900 */
[----:B------:R-:W-:Y:S01]  /*0120*/  HFMA2 R84, -RZ, RZ, 0, 5.9604644775390625e-08 ;  /* 0x00000001ff547431 */ /* 0x000fe200000001ff */
[----:B------:R-:W-:Y:S05]  /*0130*/  BRA `(.L_x_0) ;  /* 0x00000000000c7947 */ /* 0x000fea0003800000 */
.L_x_1:
[----:B------:R-:W1:Y:S01]  /*0140*/  LDCU UR4, c[0x0][0x880] ;  /* 0x00011000ff0477ac */ /* 0x000e620008000800 */
[----:B------:R-:W-:Y:S01]  /*0150*/  HFMA2 R84, -RZ, RZ, 0, 5.9604644775390625e-08 ;  /* 0x00000001ff547431 */ /* 0x000fe200000001ff */
[----:B-1----:R-:W-:-:S07]  /*0160*/  MOV R41, UR4 ;  /* 0x0000000400297c02 */ /* 0x002fce0008000f00 */
.L_x_0:
[----:B------:R-:W2:Y:S02]  /*0170*/  LDCU.64 UR4, c[0x0][0x8b0] ;  /* 0x00011600ff0477ac */ /* 0x000ea40008000a00 */
[----:B--2---:R-:W-:-:S04]  /*0180*/  UISETP.NE.U32.AND UP0, UPT, UR4, URZ, UPT ;  /* 0x000000ff0400728c */ /* 0x004fc8000bf05070 */
[----:B------:R-:W-:-:S09]  /*0190*/  UISETP.NE.AND.EX UP0, UPT, UR5, URZ, UPT, UP0 ;  /* 0x000000ff0500728c */ /* 0x000fd2000bf05300 */
[----:B------:R-:W-:Y:S05]  /*01a0*/  BRA.U UP0, `(.L_x_2) ;  /* 0x0000000100287547 */ /* 0x000fea000b800000 */
[----:B------:R-:W2:Y:S02]  /*01b0*/  LDCU.64 UR4, c[0x0][0x8a8] ;  /* 0x00011500ff0477ac */ /* 0x000ea40008000a00 */
[----:B--2---:R-:W-:-:S04]  /*01c0*/  UISETP.NE.U32.AND UP0, UPT, UR4, URZ, UPT ;  /* 0x000000ff0400728c */ /* 0x004fc8000bf05070 */
[----:B------:R-:W-:-:S09]  /*01d0*/  UISETP.NE.AND.EX UP0, UPT, UR5, URZ, UPT, UP0 ;  /* 0x000000ff0500728c */ /* 0x000fd2000bf05300 */
[----:B------:R-:W-:Y:S05]  /*01e0*/  BRA.U !UP0, `(.L_x_3) ;  /* 0x0000000108107547 */ /* 0x000fea000b800000 */
[----:B------:R-:W2:Y:S01]  /*01f0*/  LDC.64 R38, c[0x0][0x8a8] ;  /* 0x00022a00ff267b82 */ /* 0x000ea20000000a00 */
[----:B------:R-:W2:Y:S02]  /*0200*/  LDCU.64 UR4, c[0x0][0x358] ;  /* 0x00006b00ff0477ac */ /* 0x000ea40008000a00 */
[----:B--2---:R2:W5:Y:S01]  /*0210*/  LDG.E R38, desc[UR4][R38.64] ;  /* 0x0000000426267981 */ /* 0x004562000c1e1900 */
[----:B------:R-:W-:Y:S05]  /*0220*/  BRA `(.L_x_2) ;  /* 0x0000000000087947 */ /* 0x000fea0003800000 */
.L_x_3:
[----:B------:R-:W2:Y:S02]  /*0230*/  LDCU UR4, c[0x0][0x8a0] ;  /* 0x00011400ff0477ac */ /* 0x000ea40008000800 */
[----:B--2---:R-:W-:Y:S02]  /*0240*/  MOV R38, UR4 ;  /* 0x0000000400267c02 */ /* 0x004fe40008000f00 */
.L_x_2:
[----:B------:R-:W-:Y:S01]  /*0250*/  IMAD.U32 R0, RZ, RZ, UR17 ;  /* 0x00000011ff007e24 */ /* 0x000fe2000f8e00ff */
[----:B------:R-:W-:Y:S04]  /*0260*/  BSSY.RECONVERGENT B0, `(.L_x_4) ;  /* 0x000000c000007945 */ /* 0x000fe80003800200 */
[C---:B------:R-:W-:Y:S02]  /*0270*/  ISETP.NE.OR P1, PT, R0.reuse, 0x1, !P3 ;  /* 0x000000010000780c */ /* 0x040fe40005f25670 */
[----:B------:R-:W-:-:S11]  /*0280*/  ISETP.NE.OR P0, PT, R0, 0x3, !P3 ;  /* 0x000000030000780c */ /* 0x000fd60005f05670 */
[----:B------:R-:W-:Y:S05]  /*0290*/  @P1 BRA `(.L_x_5) ;  /* 0x0000000000201947 */ /* 0x000fea0003800000 */
[----:B------:R-:W3:Y:S02]  /*02a0*/  LDCU.64 UR4, c[0x0][0x348] ;  /* 0x00006900ff0477ac */ /* 0x000ee40008000a00 */
[----:B---3--:R-:W-:Y:S02]  /*02b0*/  UIADD3 UR6, UP1, UPT, UR4, 0x80, URZ ;  /* 0x0000008004067890 */ /* 0x008fe4000ff3e0ff */
[----:B------:R-:W-:Y:S02]  /*02c0*/  UIADD3 UR4, UP0, UPT, UR4, 0x180, URZ ;  /* 0x0000018004047890 */ /* 0x000fe4000ff1e0ff */
[----:B------:R-:W-:Y:S02]  /*02d0*/  UIADD3.X UR7, UPT, UPT, URZ, UR5, URZ, UP1, !UPT ;  /* 0x00000005ff077290 */ /* 0x000fe40008ffe4ff */
[----:B------:R-:W-:-:S07]  /*02e0*/  UIADD3.X UR5, UPT, UPT, URZ, UR5, URZ, UP0, !UPT ;  /* 0x00000005ff057290 */ /* 0x000fce00087fe4ff */
[----:B------:R3:W-:Y:S02]  /*02f0*/  UTMACCTL.PF [UR6] ;  /* 0x00000000060079b9 */ /* 0x0007e40008040000 */
[----:B------:R3:W-:Y:S02]  /*0300*/  UTMACCTL.PF [UR4] ;  /* 0x00000000040079b9 */ /* 0x0007e40008040000 */
[----:B---3--:R-:W-:Y:S01]  /*0310*/  NOP ;  /* 0x0000000000007918 */ /* 0x008fe20000000000 */
.L_x_5:
[----:B------:R-:W-:Y:S05]  /*0320*/  BSYNC.RECONVERGENT B0 ;  /* 0x0000000000007941 */ /* 0x000fea0003800200 */
.L_x_4:
[----:B------:R-:W-:Y:S04]  /*0330*/  BSSY.RECONVERGENT B0, `(.L_x_6) ;  /* 0x000000a000007945 */ /* 0x000fe80003800200 */
        /* <DEDUP_REMOVED lines=9> */
.L_x_7:
[----:B------:R-:W-:Y:S05]  /*03d0*/  BSYNC.RECONVERGENT B0 ;  /* 0x0000000000007941 */ /* 0x000fea0003800200 */
.L_x_6:
[----:B------:R-:W3:Y:S01]  /*03e0*/  LDCU.64 UR4, c[0x0][0x888] ;  /* 0x00011100ff0477ac */ /* 0x000ee20008000a00 */
[----:B------:R-:W-:Y:S02]  /*03f0*/  UISETP.EQ.U32.AND UP1, UPT, UR8, URZ, UPT ;  /* 0x000000ff0800728c */ /* 0x000fe4000bf22070 */
[----:B------:R-:W-:Y:S02]  /*0400*/  UPLOP3.LUT UP3, UPT, UPT, UPT, UPT, 0x80, 0x8 ;  /* 0x000000000008789c */ /* 0x000fe40003f6f070 */
[----:B---3--:R-:W-:-:S04]  /*0410*/  UISETP.NE.U32.AND UP0, UPT, UR4, URZ, UPT ;  /* 0x000000ff0400728c */ /* 0x008fc8000bf05070 */
[----:B------:R-:W-:-:S04]  /*0420*/  UISETP.NE.AND.EX UP0, UPT, UR5, URZ, UPT, UP0 ;  /* 0x000000ff0500728c */ /* 0x000fc8000bf05300 */
[----:B------:R-:W-:-:S04]  /*0430*/  UISETP.EQ.OR.EX UP2, UPT, UR9, URZ, !UP0, UP1 ;  /* 0x000000ff0900728c */ /* 0x000fc8000c742710 */
[----:B------:R-:W-:-:S06]  /*0440*/  UP2UR UR4, UPR, URZ, 0x4 ;  /* 0x00000004ff047883 */ /* 0x000fcc0008000000 */
[----:B------:R-:W-:Y:S01]  /*0450*/  MOV R86, UR4 ;  /* 0x0000000400567c02 */ /* 0x000fe20008000f00 */
[----:B------:R-:W-:Y:S06]  /*0460*/  BRA.U !UP2, `(.L_x_8) ;  /* 0x000000010a207547 */ /* 0x000fec000b800000 */
[----:B------:R-:W-:Y:S01]  /*0470*/  UISETP.NE.U32.AND UP1, UPT, UR8, URZ, UPT ;  /* 0x000000ff0800728c */ /* 0x000fe2000bf25070 */
[----:B-----5:R-:W-:Y:S01]  /*0480*/  FSETP.NEU.AND P0, PT, R41, RZ, PT ;  /* 0x000000ff2900720b */ /* 0x020fe20003f0d000 */
[----:B------:R-:W-:Y:S02]  /*0490*/  USEL UR4, URZ, 0xffffffff, UP0 ;  /* 0xffffffffff047887 */ /* 0x000fe40008000000 */
[----:B------:R-:W-:-:S10]  /*04a0*/  UISETP.NE.AND.EX UP1, UPT, UR9, URZ, UPT, UP1 ;  /* 0x000000ff0900728c */ /* 0x000fd4000bf25310 */
[----:B------:R-:W-:Y:S01]  /*04b0*/  VOTEU.ANY UP0, P0 ;  /* 0x0000000000ff7886 */ /* 0x000fe20000000100 */
[----:B------:R-:W-:-:S04]  /*04c0*/  @!UP1 USEL UR4, URZ, 0xffffffff, UP0 ;  /* 0xffffffffff049887 */ /* 0x000fc80008000000 */
[----:B------:R-:W-:-:S04]  /*04d0*/  ULOP3.LUT UR4, UR4, 0x1, URZ, 0xc0, !UPT ;  /* 0x0000000104047892 */ /* 0x000fc8000f8ec0ff */
[----:B------:R-:W-:-:S11]  /*04e0*/  UISETP.NE.U32.AND UP3, UPT, UR4, 0x1, UPT ;  /* 0x000000010400788c */ /* 0x000fd6000bf65070 */
.L_x_8:
[----:B-1----:R-:W1:Y:S01]  /*04f0*/  SHFL.IDX PT, R2, R85, RZ, 0x1f ;  /* 0x00001fff55027589 */ /* 0x002e6200000e0000 */
[----:B------:R-:W-:-:S04]  /*0500*/  UISETP.NE.AND UP0, UPT, UR17, 0x2, UPT ;  /* 0x000000021100788c */ /* 0x000fc8000bf05270 */
[----:B------:R-:W-:Y:S01]  /*0510*/  USEL UR38, URZ, 0x1, UP0 ;  /* 0x00000001ff267887 */ /* 0x000fe20008000000 */
[----:B-1----:R-:W-:-:S13]  /*0520*/  ISETP.NE.AND P0, PT, R2, RZ, PT ;  /* 0x000000ff0200720c */ /* 0x002fda0003f05270 */
[----:B------:R-:W-:Y:S05]  /*0530*/  @P0 BRA `(.L_x_9) ;  /* 0x0000000000580947 */ /* 0x000fea0003800000 */
[----:B------:R-:W1:Y:S01]  /*0540*/  S2UR UR4, SR_CgaCtaId ;  /* 0x00000000000479c3 */ /* 0x000e620000008800 */
[----:B------:R-:W-:Y:S01]  /*0550*/  UMOV UR5, 0x400 ;  /* 0x0000040000057882 */ /* 0x000fe20000000000 */
[----:B------:R-:W-:Y:S01]  /*0560*/  UMOV UR8, 0x1 ;  /* 0x0000000100087882 */ /* 0x000fe20000000000 */
[----:B------:R-:W-:Y:S01]  /*0570*/  UMOV UR6, 0x2 ;  /* 0x0000000200067882 */ /* 0x000fe20000000000 */
[----:B------:R-:W-:-:S04]  /*0580*/  UIADD3 UR8, UPT, UPT, -UR8, 0x100000, URZ ;  /* 0x0010000008087890 */ /* 0x000fc8000fffe1ff */
[----:B------:R-:W-:Y:S02]  /*0590*/  USHF.L.U32 UR9, UR8, 0xb, URZ ;  /* 0x0000000b08097899 */ /* 0x000fe400080006ff */
[----:B------:R-:W-:Y:S02]  /*05a0*/  USHF.L.U32 UR8, UR8, 0x1, URZ ;  /* 0x0000000108087899 */ /* 0x000fe400080006ff */
[----:B------:R-:W-:-:S04]  /*05b0*/  UIADD3 UR6, UPT, UPT, -UR6, 0x100000, URZ ;  /* 0x0010000006067890 */ /* 0x000fc8000fffe1ff */
[----:B------:R-:W-:Y:S02]  /*05c0*/  USHF.L.U32 UR7, UR6, 0xb, URZ ;  /* 0x0000000b06077899 */ /* 0x000fe400080006ff */
[----:B------:R-:W-:Y:S01]  /*05d0*/  USHF.L.U32 UR6, UR6, 0x1, URZ ;  /* 0x0000000106067899 */ /* 0x000fe200080006ff */
[----:B------:R-:W-:Y:S01]  /*05e0*/  ELECT P0, URZ, PT ;  /* 0x0000000000ff782f */ /* 0x000fe20003800000 */
[----:B-1----:R-:W-:Y:S01]  /*05f0*/  ULEA UR4, UR4, UR5, 0x18 ;  /* 0x0000000504047291 */ /* 0x002fe2000f8ec0ff */
[----:B------:R-:W1:Y:S11]  /*0600*/  FENCE.VIEW.ASYNC.S ;  /* 0x00000000000073c6 */ /* 0x000e760000000000 */
[----:B-1----:R1:W3:Y:S01]  /*0610*/  SYNCS.EXCH.64 URZ, [UR4], UR8 ;  /* 0x0000000804ff75b2 */ /* 0x0022e20008000100 */
[----:B------:R1:W4:Y:S01]  /*0620*/  SYNCS.EXCH.64 URZ, [UR4+0x20], UR6 ;  /* 0x0000200604ff75b2 */ /* 0x0003220008000100 */
[----:B------:R1:W1:Y:S01]  /*0630*/  SYNCS.EXCH.64 URZ, [UR4+0x8], UR8 ;  /* 0x0000080804ff75b2 */ /* 0x0002620008000100 */
[----:B------:R1:W1:Y:S01]  /*0640*/  SYNCS.EXCH.64 URZ, [UR4+0x28], UR6 ;  /* 0x0000280604ff75b2 */ /* 0x0002620008000100 */
[----:B------:R1:W1:Y:S01]  /*0650*/  SYNCS.EXCH.64 URZ, [UR4+0x10], UR8 ;  /* 0x0000100804ff75b2 */ /* 0x0002620008000100 */
[----:B------:R1:W1:Y:S01]  /*0660*/  SYNCS.EXCH.64 URZ, [UR4+0x30], UR6 ;  /* 0x0000300604ff75b2 */ /* 0x0002620008000100 */
[----:B------:R1:W1:Y:S01]  /*0670*/  SYNCS.EXCH.64 URZ, [UR4+0x18], UR8 ;  /* 0x0000180804ff75b2 */ /* 0x0002620008000100 */
[----:B------:R1:W1:Y:S01]  /*0680*/  SYNCS.EXCH.64 URZ, [UR4+0x38], UR6 ;  /* 0x0000380604ff75b2 */ /* 0x0002620008000100 */
[----:B------:R-:W-:Y:S01]  /*0690*/  NOP ;  /* 0x0000000000007918 */ /* 0x000fe20000000000 */
.L_x_9:
[----:B------:R-:W2:Y:S01]  /*06a0*/  SHFL.IDX PT, R2, R85, RZ, 0x1f ;  /* 0x00001fff55027589 */ /* 0x000ea200000e0000 */
[----:B------:R-:W-:Y:S01]  /*06b0*/  NOP ;  /* 0x0000000000007918 */ /* 0x000fe20000000000 */
[----:B--2---:R-:W-:-:S13]  /*06c0*/  ISETP.NE.AND P0, PT, R2, 0x1, PT ;  /* 0x000000010200780c */ /* 0x004fda0003f05270 */
[----:B------:R-:W-:Y:S05]  /*06d0*/  @P0 BRA `(.L_x_10) ;  /* 0x0000000000480947 */ /* 0x000fea0003800000 */
[----:B-1----:R-:W1:Y:S01]  /*06e0*/  S2UR UR4, SR_CgaCtaId ;  /* 0x00000000000479c3 */ /* 0x002e620000008800 */
        /* <DEDUP_REMOVED lines=12> */
[----:B-1----:R2:W1:Y:S01]  /*07b0*/  SYNCS.EXCH.64 URZ, [UR4+0x40], UR8 ;  /* 0x0000400804ff75b2 */ /* 0x0024620008000100 */
[----:B------:R2:W1:Y:S01]  /*07c0*/  SYNCS.EXCH.64 URZ, [UR4+0x50], UR6 ;  /* 0x0000500604ff75b2 */ /* 0x0004620008000100 */
[----:B------:R2:W1:Y:S01]  /*07d0*/  SYNCS.EXCH.64 URZ, [UR4+0x48], UR8 ;  /* 0x0000480804ff75b2 */ /* 0x0004620008000100 */
[----:B------:R2:W1:Y:S02]  /*07e0*/  SYNCS.EXCH.64 URZ, [UR4+0x58], UR6 ;  /* 0x0000580604ff75b2 */ /* 0x0004640008000100 */
[----:B--2---:R-:W-:Y:S01]  /*07f0*/  NOP ;  /* 0x0000000000007918 */ /* 0x004fe20000000000 */
.L_x_10:
[----:B------:R-:W2:Y:S01]  /*0800*/  SHFL.IDX PT, R2, R85, RZ, 0x1f ;  /* 0x00001fff55027589 */ /* 0x000ea200000e0000 */
[----:B------:R-:W-:Y:S01]  /*0810*/  NOP ;  /* 0x0000000000007918 */ /* 0x000fe20000000000 */
[----:B--2---:R-:W-:-:S13]  /*0820*/  ISETP.NE.AND P0, PT, R2, 0x3, PT ;  /* 0x000000030200780c */ /* 0x004fda0003f05270 */
[----:B------:R-:W-:Y:S05]  /*0830*/  @P0 BRA `(.L_x_11) ;  /* 0x0000000000300947 */ /* 0x000fea0003800000 */
[----:B-1----:R-:W1:Y:S01]  /*0840*/  S2UR UR6, SR_CgaCtaId ;  /* 0x00000000000679c3 */ /* 0x002e620000008800 */
[----:B------:R-:W-:Y:S01]  /*0850*/  UMOV UR4, 0x400 ;  /* 0x0000040000047882 */ /* 0x000fe20000000000 */
[----:B------:R-:W-:Y:S01]  /*0860*/  UMOV UR5, 0x20 ;  /* 0x0000002000057882 */ /* 0x000fe20000000000 */
[----:B------:R-:W-:Y:S01]  /*0870*/  ELECT P0, URZ, PT ;  /* 0x0000000000ff782f */ /* 0x000fe20003800000 */
[----:B-1----:R-:W-:Y:S02]  /*0880*/  ULEA UR6, UR6, UR4, 0x18 ;  /* 0x0000000406067291 */ /* 0x002fe4000f8ec0ff */
[----:B------:R-:W-:-:S04]  /*0890*/  UIADD3 UR4, UPT, UPT, -UR5, 0x100000, URZ ;  /* 0x0010000005047890 */ /* 0x000fc8000fffe1ff */
[----:B------:R-:W-:Y:S02]  /*08a0*/  USHF.L.U32 UR5, UR4, 0xb, URZ ;  /* 0x0000000b04057899 */ /* 0x000fe400080006ff */
[----:B------:R-:W-:Y:S01]  /*08b0*/  USHF.L.U32 UR4, UR4, 0x1, URZ ;  /* 0x0000000104047899 */ /* 0x000fe200080006ff */
[----:B------:R-:W1:Y:S11]  /*08c0*/  FENCE.VIEW.ASYNC.S ;  /* 0x00000000000073c6 */ /* 0x000e760000000000 */
[----:B-1----:R2:W1:Y:S01]  /*08d0*/  SYNCS.EXCH.64 URZ, [UR6+0x60], UR4 ;  /* 0x0000600406ff75b2 */ /* 0x0024620008000100 */
[----:B------:R2:W1:Y:S02]  /*08e0*/  SYNCS.EXCH.64 URZ, [UR6+0x68], UR4 ;  /* 0x0000680406ff75b2 */ /* 0x0004640008000100 */
[----:B--2---:R-:W-:Y:S01]  /*08f0*/  NOP ;  /* 0x0000000000007918 */ /* 0x004fe20000000000 */
.L_x_11:
[----:B------:R-:W2:Y:S01]  /*0900*/  SHFL.IDX PT, R2, R85, RZ, 0x1f ;  /* 0x00001fff55027589 */ /* 0x000ea200000e0000 */
[----:B------:R-:W-:Y:S01]  /*0910*/  NOP ;  /* 0x0000000000007918 */ /* 0x000fe20000000000 */
[----:B--2---:R-:W-:-:S13]  /*0920*/  ISETP.NE.AND P0, PT, R2, 0x4, PT ;  /* 0x000000040200780c */ /* 0x004fda0003f05270 */
[----:B------:R-:W-:Y:S05]  /*0930*/  @P0 BRA `(.L_x_12) ;  /* 0x00000000004c0947 */ /* 0x000fea0003800000 */
[----:B-1----:R-:W1:Y:S01]  /*0940*/  S2UR UR6, SR_CgaCtaId ;  /* 0x00000000000679c3 */ /* 0x002e620000008800 */
[----:B------:R-:W-:Y:S01]  /*0950*/  UMOV UR4, 0x1e0 ;  /* 0x000001e000047882 */ /* 0x000fe20000000000 */
[----:B------:R-:W-:Y:S01]  /*0960*/  UMOV UR5, 0x400 ;  /* 0x0000040000057882 */ /* 0x000fe20000000000 */
[----:B------:R-:W-:Y:S01]  /*0970*/  USEL UR4, UR4, 0x1a0, UP3 ;  /* 0x000001a004047887 */ /* 0x000fe20009800000 */
[----:B------:R-:W-:Y:S01]  /*0980*/  UMOV UR8, 0x1 ;  /* 0x0000000100087882 */ /* 0x000fe20000000000 */
[----:B------:R-:W-:Y:S01]  /*0990*/  ELECT P0, URZ, PT ;  /* 0x0000000000ff782f */ /* 0x000fe20003800000 */
[----:B------:R-:W-:-:S04]  /*09a0*/  UIADD3 UR8, UPT, UPT, -UR8, 0x100000, URZ ;  /* 0x0010000008087890 */ /* 0x000fc8000fffe1ff */
[----:B------:R-:W-:Y:S02]  /*09b0*/  USHF.L.U32 UR9, UR8, 0xb, URZ ;  /* 0x0000000b08097899 */ /* 0x000fe400080006ff */
[----:B------:R-:W-:Y:S02]  /*09c0*/  USHF.L.U32 UR8, UR8, 0x1, URZ ;  /* 0x0000000108087899 */ /* 0x000fe400080006ff */
[----:B-1----:R-:W-:Y:S02]  /*09d0*/  ULEA UR6, UR6, UR5, 0x18 ;  /* 0x0000000506067291 */ /* 0x002fe4000f8ec0ff */
[----:B------:R-:W-:-:S04]  /*09e0*/  UIADD3 UR4, UPT, UPT, -UR4, 0x100000, URZ ;  /* 0x0010000004047890 */ /* 0x000fc8000fffe1ff */
[----:B------:R-:W-:Y:S02]  /*09f0*/  USHF.L.U32 UR5, UR4, 0xb, URZ ;  /* 0x0000000b04057899 */ /* 0x000fe400080006ff */
[----:B------:R-:W-:Y:S01]  /*0a00*/  USHF.L.U32 UR4, UR4, 0x1, URZ ;  /* 0x0000000104047899 */ /* 0x000fe200080006ff */
[----:B------:R-:W1:Y:S03]  /*0a10*/  FENCE.VIEW.ASYNC.S ;  /* 0x00000000000073c6 */ /* 0x000e660000000000 */
[----:B-1----:R2:W1:Y:S08]  /*0a20*/  SYNCS.EXCH.64 URZ, [UR6+0x70], UR8 ;  /* 0x0000700806ff75b2 */ /* 0x0024700008000100 */
[----:B------:R2:W1:Y:S01]  /*0a30*/  SYNCS.EXCH.64 URZ, [UR6+0x80], UR4 ;  /* 0x0000800406ff75b2 */ /* 0x0004620008000100 */
[----:B------:R2:W1:Y:S01]  /*0a40*/  SYNCS.EXCH.64 URZ, [UR6+0x78], UR8 ;  /* 0x0000780806ff75b2 */ /* 0x0004620008000100 */
[----:B------:R2:W1:Y:S02]  /*0a50*/  SYNCS.EXCH.64 URZ, [UR6+0x88], UR4 ;  /* 0x0000880406ff75b2 */ /* 0x0004640008000100 */
[----:B--2---:R-:W-:Y:S01]  /*0a60*/  NOP ;  /* 0x0000000000007918 */ /* 0x004fe20000000000 */
.L_x_12:
        /* <DEDUP_REMOVED lines=20> */
[----:B------:R2:W1:Y:S01]  /*0bb0*/  SYNCS.EXCH.64 URZ, [UR4+0xb8], UR6 ;  /* 0x0000b80604ff75b2 */ /* 0x0004620008000100 */
[----:B------:R2:W1:Y:S01]  /*0bc0*/  SYNCS.EXCH.64 URZ, [UR4+0xa0], UR8 ;  /* 0x0000a00804ff75b2 */ /* 0x0004620008000100 */
[----:B------:R2:W1:Y:S01]  /*0bd0*/  SYNCS.EXCH.64 URZ, [UR4+0xc0], UR6 ;  /* 0x0000c00604ff75b2 */ /* 0x0004620008000100 */
[----:B------:R2:W1:Y:S01]  /*0be0*/  SYNCS.EXCH.64 URZ, [UR4+0xa8], UR8 ;  /* 0x0000a80804ff75b2 */ /* 0x0004620008000100 */
[----:B------:R2:W1:Y:S02]  /*0bf0*/  SYNCS.EXCH.64 URZ, [UR4+0xc8], UR6 ;  /* 0x0000c80604ff75b2 */ /* 0x0004640008000100 */
[----:B--2---:R-:W-:Y:S01]  /*0c00*/  NOP ;  /* 0x0000000000007918 */ /* 0x004fe20000000000 */
.L_x_13:
[----:B------:R-:W2:Y:S01]  /*0c10*/  SHFL.IDX PT, R2, R85, RZ, 0x1f ;  /* 0x00001fff55027589 */ /* 0x000ea200000e0000 */
[----:B------:R-:W-:Y:S01]  /*0c20*/  NOP ;  /* 0x0000000000007918 */ /* 0x000fe20000000000 */
[----:B--2---:R-:W-:-:S13]  /*0c30*/  ISETP.NE.AND P0, PT, R2, 0x3, PT ;  /* 0x000000030200780c */ /* 0x004fda0003f05270 */
[----:B------:R-:W-:Y:S05]  /*0c40*/  @P0 BRA `(.L_x_14) ;  /* 0x0000000000380947 */ /* 0x000fea0003800000 */
[----:B------:R-:W2:Y:S01]  /*0c50*/  S2UR UR5, SR_CgaCtaId ;  /* 0x00000000000579c3 */ /* 0x000ea20000008800 */
[----:B-1----:R-:W-:Y:S01]  /*0c60*/  UMOV UR4, 0x400 ;  /* 0x0000040000047882 */ /* 0x002fe20000000000 */
[----:B------:R-:W-:Y:S01]  /*0c70*/  UMOV UR6, 0x20 ;  /* 0x0000002000067882 */ /* 0x000fe20000000000 */
[----:B------:R-:W-:Y:S01]  /*0c80*/  ELECT P0, URZ, PT ;  /* 0x0000000000ff782f */ /* 0x000fe20003800000 */
[----:B------:R-:W-:-:S04]  /*0c90*/  UIADD3 UR6, UPT, UPT, -UR6, 0x100000, URZ ;  /* 0x0010000006067890 */ /* 0x000fc8000fffe1ff */
[----:B------:R-:W-:Y:S02]  /*0ca0*/  USHF.L.U32 UR7, UR6, 0xb, URZ ;  /* 0x0000000b06077899 */ /* 0x000fe400080006ff */
[----:B------:R-:W-:Y:S02]  /*0cb0*/  USHF.L.U32 UR6, UR6, 0x1, URZ ;  /* 0x0000000106067899 */ /* 0x000fe400080006ff */
[----:B--2---:R-:W-:Y:S01]  /*0cc0*/  ULEA UR4, UR5, UR4, 0x18 ;  /* 0x0000000405047291 */ /* 0x004fe2000f8ec0ff */
[----:B------:R-:W1:Y:S11]  /*0cd0*/  FENCE.VIEW.ASYNC.S ;  /* 0x00000000000073c6 */ /* 0x000e760000000000 */
[----:B-1----:R2:W1:Y:S01]  /*0ce0*/  SYNCS.EXCH.64 URZ, [UR4+0xd0], UR6 ;  /* 0x0000d00604ff75b2 */ /* 0x0024620008000100 */
[----:B------:R2:W1:Y:S01]  /*0cf0*/  SYNCS.EXCH.64 URZ, [UR4+0xe0], UR6 ;  /* 0x0000e00604ff75b2 */ /* 0x0004620008000100 */
[----:B------:R2:W1:Y:S01]  /*0d00*/  SYNCS.EXCH.64 URZ, [UR4+0xd8], UR6 ;  /* 0x0000d80604ff75b2 */ /* 0x0004620008000100 */
[----:B------:R2:W1:Y:S02]  /*0d10*/  SYNCS.EXCH.64 URZ, [UR4+0xe8], UR6 ;  /* 0x0000e80604ff75b2 */ /* 0x0004640008000100 */
[----:B--2---:R-:W-:Y:S01]  /*0d20*/  NOP ;  /* 0x0000000000007918 */ /* 0x004fe20000000000 */
.L_x_14:
[----:B-1----:R-:W1:Y:S01]  /*0d30*/  LDCU UR4, c[0x0][0x36c] ;  /* 0x00006d80ff0477ac */ /* 0x002e620008000800 */
[----:B------:R-:W-:Y:S01]  /*0d40*/  ISETP.NE.OR P3, PT, R0, 0x2, !P3 ;  /* 0x000000020000780c */ /* 0x000fe20005f65670 */
[----:B------:R-:W-:Y:S01]  /*0d50*/  NOP ;  /* 0x0000000000007918 */ /* 0x000fe20000000000 */
[----:B------:R-:W-:Y:S01]  /*0d60*/  LOP3.LUT R0, R93, 0x1f, RZ, 0xc0, !PT ;  /* 0x0000001f5d007812 */ /* 0x000fe200078ec0ff */
[----:B------:R-:W-:Y:S02]  /*0d70*/  UISETP.NE.AND UP4, UPT, UR17, URZ, UPT ;  /* 0x000000ff1100728c */ /* 0x000fe4000bf85270 */
[----:B-1----:R-:W-:-:S09]  /*0d80*/  UISETP.EQ.U32.AND UP5, UPT, UR4, 0x1, UPT ;  /* 0x000000010400788c */ /* 0x002fd2000bfa2070 */
[----:B------:R-:W-:Y:S05]  /*0d90*/  BRA.U !UP5, `(.L_x_15) ;  /* 0x000000010d087547 */ /* 0x000fea000b800000 */
[----:B---34-:R-:W-:Y:S01]  /*0da0*/  UCGABAR_ARV ;  /* 0x00000000000079c7 */ /* 0x018fe20008000000 */
[----:B------:R-:W-:Y:S05]  /*0db0*/  BRA `(.L_x_16) ;  /* 0x0000000000047947 */ /* 0x000fea0003800000 */
.L_x_15:
[----:B---34-:R-:W-:Y:S01]  /*0dc0*/  NOP ;  /* 0x0000000000007918 */ /* 0x018fe20000000000 */
.L_x_16:
[----:B------:R-:W1:Y:S01]  /*0dd0*/  S2UR UR7, SR_CTAID.X ;  /* 0x00000000000779c3 */ /* 0x000e620000002500 */
[----:B------:R-:W-:-:S05]  /*0de0*/  CS2R.32 R3, SR_CgaSize ;  /* 0x0000000000037805 */ /* 0x000fca0000008a00 */
[----:B------:R-:W-:-:S05]  /*0df0*/  IMAD R3, R3, -0xa0, RZ ;  /* 0xffffff6003037824 */ /* 0x000fca00078e02ff */
[----:B------:R-:W-:-:S14]  /*0e00*/  R2UR UR5, R3 ;  /* 0x00000000030572ca */ /* 0x000fdc00000e0000 */
[----:B------:R-:W2:Y:S01]  /*0e10*/  LDCU UR5, c[0x0][UR5+0x2b0] ;  /* 0x00005600050577ac */ /* 0x000ea20008000800 */
[----:B------:R-:W-:-:S05]  /*0e20*/  CS2R.32 R3, SR_CgaSize ;  /* 0x0000000000037805 */ /* 0x000fca0000008a00 */
[----:B------:R-:W-:-:S05]  /*0e30*/  IMAD R3, R3, -0xa0, RZ ;  /* 0xffffff6003037824 */ /* 0x000fca00078e02ff */
[----:B------:R-:W-:-:S14]  /*0e40*/  R2UR UR4, R3 ;  /* 0x00000000030472ca */ /* 0x000fdc00000e0000 */
[----:B------:R-:W3:Y:S01]  /*0e50*/  LDCU UR4, c[0x0][UR4+0x2b4] ;  /* 0x00005680040477ac */ /* 0x000ee20008000800 */
[----:B------:R-:W4:Y:S01]  /*0e60*/  S2UR UR8, SR_CTAID.Y ;  /* 0x00000000000879c3 */ /* 0x000f220000002600 */
[----:B------:R-:W3:Y:S01]  /*0e70*/  LDCU UR21, c[0x0][0xb24] ;  /* 0x00016480ff1577ac */ /* 0x000ee20008000800 */
[----:B------:R-:W-:-:S05]  /*0e80*/  CS2R.32 R3, SR_CgaSize ;  /* 0x0000000000037805 */ /* 0x000fca0000008a00 */
[----:B------:R-:W-:-:S05]  /*0e90*/  IMAD R3, R3, -0xa0, RZ ;  /* 0xffffff6003037824 */ /* 0x000fca00078e02ff */
[----:B------:R-:W-:-:S14]  /*0ea0*/  R2UR UR62, R3 ;  /* 0x00000000033e72ca */ /* 0x000fdc00000e0000 */
[----:B------:R-:W4:Y:S01]  /*0eb0*/  LDCU UR62, c[0x0][UR62+0x2a0] ;  /* 0x000054003e3e77ac */ /* 0x000f220008000800 */
[----:B------:R-:W4:Y:S01]  /*0ec0*/  S2UR UR9, SR_CgaCtaId ;  /* 0x00000000000979c3 */ /* 0x000f220000008800 */
[----:B------:R-:W-:-:S05]  /*0ed0*/  CS2R.32 R3, SR_CgaSize ;  /* 0x0000000000037805 */ /* 0x000fca0000008a00 */
[----:B------:R-:W-:-:S05]  /*0ee0*/  IMAD R3, R3, -0xa0, RZ ;  /* 0xffffff6003037824 */ /* 0x000fca00078e02ff */
[----:B------:R-:W-:-:S14]  /*0ef0*/  R2UR UR59, R3 ;  /* 0x00000000033b72ca */ /* 0x000fdc00000e0000 */
[----:B------:R-:W4:Y:S01]  /*0f00*/  LDCU UR59, c[0x0][UR59+0x2a4] ;  /* 0x000054803b3b77ac */ /* 0x000f220008000800 */
[----:B------:R-:W4:Y:S01]  /*0f10*/  LDCU UR42, c[0x0][0xb24] ;  /* 0x00016480ff2a77ac */ /* 0x000f220008000800 */
[----:B-1----:R-:W-:Y:S01]  /*0f20*/  I2FP.F32.U32 R3, UR7 ;  /* 0x0000000700037c45 */ /* 0x002fe20008201000 */
[----:B------:R-:W1:Y:S01]  /*0f30*/  S2UR UR36, SR_CTAID.Z ;  /* 0x00000000002479c3 */ /* 0x000e620000002700 */
[----:B------:R-:W1:Y:S03]  /*0f40*/  LDCU UR27, c[0x0][0xb30] ;  /* 0x00016600ff1b77ac */ /* 0x000e660008000800 */
[----:B--2---:R-:W-:Y:S01]  /*0f50*/  FMUL R3, R3, UR5 ;  /* 0x0000000503037c20 */ /* 0x004fe20008400000 */
[----:B---3--:R-:W-:Y:S01]  /*0f60*/  UISETP.GE.AND UP2, UPT, UR21, 0x1, UPT ;  /* 0x000000011500788c */ /* 0x008fe2000bf46270 */
[----:B----4-:R-:W-:Y:S01]  /*0f70*/  I2FP.F32.U32 R2, UR8 ;  /* 0x0000000800027c45 */ /* 0x010fe20008201000 */
[----:B------:R-:W-:Y:S01]  /*0f80*/  UMOV UR16, UR7 ;  /* 0x0000000700107c82 */ /* 0x000fe20008000000 */
[----:B------:R-:W-:-:S02]  /*0f90*/  UMOV UR20, UR8 ;  /* 0x0000000800147c82 */ /* 0x000fc40008000000 */
[----:B------:R-:W2:Y:S01]  /*0fa0*/  F2I.U32.TRUNC.NTZ R3, R3 ;  /* 0x0000000300037305 */ /* 0x000ea2000020f000 */
[----:B------:R-:W-:Y:S01]  /*0fb0*/  FMUL R2, R2, UR4 ;  /* 0x0000000402027c20 */ /* 0x000fe20008400000 */
[----:B------:R-:W-:-:S06]  /*0fc0*/  USHF.L.U32 UR28, UR9, 0xc, URZ ;  /* 0x0000000c091c7899 */ /* 0x000fcc00080006ff */
[----:B------:R-:W3:Y:S01]  /*0fd0*/  F2I.U32.TRUNC.NTZ R2, R2 ;  /* 0x0000000200027305 */ /* 0x000ee2000020f000 */
[----:B--2---:R-:W-:Y:S02]  /*0fe0*/  R2UR UR4, R3 ;  /* 0x00000000030472ca */ /* 0x004fe400000e0000 */
[----:B---3--:R-:W-:Y:S02]  /*0ff0*/  R2UR UR6, R2 ;  /* 0x00000000020672ca */ /* 0x008fe400000e0000 */
[----:B------:R-:W-:-:S09]  /*1000*/  PRMT R2, RZ, 0x7610, R2 ;  /* 0x00007610ff027816 */ /* 0x000fd20000000002 */
[----:B------:R-:W-:-:S04]  /*1010*/  UIADD3 UR5, UPT, UPT, -UR4, URZ, URZ ;  /* 0x000000ff04057290 */ /* 0x000fc8000fffe1ff */
[----:B------:R-:W-:Y:S02]  /*1020*/  UIMAD UR62, UR62, UR5, UR7 ;  /* 0x000000053e3e72a4 */ /* 0x000fe4000f8e0207 */
[----:B------:R-:W-:-:S04]  /*1030*/  UIADD3 UR4, UPT, UPT, -UR6, URZ, URZ ;  /* 0x000000ff06047290 */ /* 0x000fc8000fffe1ff */
[----:B------:R-:W-:Y:S01]  /*1040*/  UIMAD UR59, UR59, UR4, UR8 ;  /* 0x000000043b3b72a4 */ /* 0x000fe2000f8e0208 */
[----:B-1----:R-:W-:Y:S11]  /*1050*/  BRA.U UP4, `(.L_x_17) ;  /* 0x0000000104247547 */ /* 0x002ff6000b800000 */
[----:B------:R-:W-:Y:S02]  /*1060*/  UISETP.NE.AND UP0, UPT, UR59, URZ, UPT ;  /* 0x000000ff3b00728c */ /* 0x000fe4000bf05270 */
[----:B------:R-:W-:Y:S02]  /*1070*/  UISETP.NE.AND UP1, UPT, UR59, 0x1, UPT ;  /* 0x000000013b00788c */ /* 0x000fe4000bf25270 */
[----:B------:R-:W-:Y:S02]  /*1080*/  UISETP.EQ.OR UP0, UPT, UR62, URZ, !UP0 ;  /* 0x000000ff3e00728c */ /* 0x000fe4000c702670 */
[----:B------:R-:W-:Y:S02]  /*1090*/  USEL UR4, URZ, 0x2, UP1 ;  /* 0x00000002ff047887 */ /* 0x000fe40008800000 */
[----:B------:R-:W-:Y:S02]  /*10a0*/  USEL UR5, URZ, 0x1, !UP0 ;  /* 0x00000001ff057887 */ /* 0x000fe4000c000000 */
[----:B------:R-:W-:-:S04]  /*10b0*/  UISETP.NE.AND UP0, UPT, UR62, URZ, UPT ;  /* 0x000000ff3e00728c */ /* 0x000fc8000bf05270 */
[----:B------:R-:W-:-:S04]  /*10c0*/  USEL UR4, UR4, 0x2, UP0 ;  /* 0x0000000204047887 */ /* 0x000fc80008000000 */
[----:B------:R-:W-:-:S06]  /*10d0*/  UIADD3 UR4, UPT, UPT, UR5, UR4, URZ ;  /* 0x0000000405047290 */ /* 0x000fcc000fffe0ff */
[----:B------:R-:W-:Y:S02]  /*10e0*/  MOV R2, UR4 ;  /* 0x0000000400027c02 */ /* 0x000fe40008000f00 */
.L_x_17:
[----:B------:R-:W-:Y:S05]  /*10f0*/  BRA.U !UP2, `(.L_x_18) ;  /* 0x000000010ad47547 */ /* 0x000fea000b800000 */
[----:B------:R-:W1:Y:S01]  /*1100*/  LDCU.128 UR12, c[0x0][0xb10] ;  /* 0x00016200ff0c77ac */ /* 0x000e620008000c00 */
[----:B------:R-:W2:Y:S01]  /*1110*/  LDCU UR6, c[0x0][0x370] ;  /* 0x00006e00ff0677ac */ /* 0x000ea20008000800 */
[----:B------:R-:W3:Y:S01]  /*1120*/  LDCU UR5, c[0x0][0x374] ;  /* 0x00006e80ff0577ac */ /* 0x000ee20008000800 */
[----:B------:R-:W4:Y:S01]  /*1130*/  LDCU UR26, c[0x0][0xb0c] ;  /* 0x00016180ff1a77ac */ /* 0x000f220008000800 */
[----:B------:R-:W4:Y:S01]  /*1140*/  LDCU UR4, c[0x0][0xb20] ;  /* 0x00016400ff0477ac */ /* 0x000f220008000800 */
[----:B------:R-:W4:Y:S01]  /*1150*/  LDCU.64 UR8, c[0x0][0xb28] ;  /* 0x00016500ff0877ac */ /* 0x000f220008000a00 */
[----:B-1----:R-:W-:Y:S02]  /*1160*/  UISETP.NE.AND UP0, UPT, UR14, 0x1, UPT ;  /* 0x000000010e00788c */ /* 0x002fe4000bf05270 */
[----:B---3--:R-:W-:Y:S02]  /*1170*/  UIMAD.WIDE.U32 UR10, UR5, UR15, URZ ;  /* 0x0000000f050a72a5 */ /* 0x008fe4000f8e00ff */
[----:B--2---:R-:W-:-:S02]  /*1180*/  UIMAD.WIDE.U32 UR22, UR6, UR12, URZ ;  /* 0x0000000c061672a5 */ /* 0x004fc4000f8e00ff */
[----:B----4-:R-:W-:Y:S02]  /*1190*/  UISETP.NE.AND UP1, UPT, UR26, 0x1, UPT ;  /* 0x000000011a00788c */ /* 0x010fe4000bf25270 */
[----:B------:R-:W-:Y:S01]  /*11a0*/  UISETP.NE.AND UP2, UPT, UR21, 0x1, UPT ;  /* 0x000000011500788c */ /* 0x000fe2000bf45270 */
[----:B------:R-:W-:Y:S02]  /*11b0*/  UMOV UR10, UR11 ;  /* 0x0000000b000a7c82 */ /* 0x000fe40008000000 */
[----:B------:R-:W-:Y:S01]  /*11c0*/  UMOV UR22, UR23 ;  /* 0x0000001700167c82 */ /* 0x000fe20008000000 */
[----:B------:R-:W-:Y:S02]  /*11d0*/  @UP0 USHF.R.U32.HI UR5, URZ, UR4, UR10 ;  /* 0x00000004ff050299 */ /* 0x000fe4000801160a */
[----:B------:R-:W-:Y:S02]  /*11e0*/  UIMAD.WIDE.U32 UR24, UR20, UR15, URZ ;  /* 0x0000000f141872a5 */ /* 0x000fe4000f8e00ff */
[----:B------:R-:W-:-:S02]  /*11f0*/  UIMAD.WIDE.U32 UR10, UR5, UR8, URZ ;  /* 0x00000008050a72a5 */ /* 0x000fc4000f8e00ff */
[----:B------:R-:W-:Y:S02]  /*1200*/  @UP1 USHF.R.U32.HI UR6, URZ, UR13, UR22 ;  /* 0x0000000dff061299 */ /* 0x000fe40008011616 */
[----:B------:R-:W-:Y:S02]  /*1210*/  UIMAD.WIDE.U32 UR18, UR16, UR12, URZ ;  /* 0x0000000c101272a5 */ /* 0x000fe4000f8e00ff */
[----:B------:R-:W-:Y:S01]  /*1220*/  UIMAD.WIDE.U32 UR22, UR6, UR8, URZ ;  /* 0x00000008061672a5 */ /* 0x000fe2000f8e00ff */
[----:B------:R-:W-:Y:S01]  /*1230*/  UMOV UR24, UR25 ;  /* 0x0000001900187c82 */ /* 0x000fe20008000000 */
[----:B------:R-:W-:Y:S01]  /*1240*/  UMOV UR10, UR11 ;  /* 0x0000000b000a7c82 */ /* 0x000fe20008000000 */
[----:B------:R-:W-:Y:S02]  /*1250*/  USHF.R.U32.HI UR24, URZ, UR4, UR24 ;  /* 0x00000004ff187299 */ /* 0x000fe40008011618 */
[----:B------:R-:W-:Y:S02]  /*1260*/  @UP2 USHF.R.U32.HI UR5, URZ, UR9, UR10 ;  /* 0x00000009ff052299 */ /* 0x000fe4000801160a */
[----:B------:R-:W-:Y:S01]  /*1270*/  UMOV UR7, UR23 ;  /* 0x0000001700077c82 */ /* 0x000fe20008000000 */
[----:B------:R-:W-:Y:S01]  /*1280*/  UMOV UR18, UR19 ;  /* 0x0000001300127c82 */ /* 0x000fe20008000000 */
[----:B------:R-:W-:-:S02]  /*1290*/  @UP2 USHF.R.U32.HI UR6, URZ, UR9, UR7 ;  /* 0x00000009ff062299 */ /* 0x000fc40008011607 */
[----:B------:R-:W-:Y:S02]  /*12a0*/  USHF.R.U32.HI UR13, URZ, UR13, UR18 ;  /* 0x0000000dff0d7299 */ /* 0x000fe40008011612 */
[----:B------:R-:W-:Y:S02]  /*12b0*/  USEL UR4, UR20, UR24, !UP0 ;  /* 0x0000001814047287 */ /* 0x000fe4000c000000 */
[----:B------:R-:W-:Y:S02]  /*12c0*/  UIMAD UR7, UR5, UR21, URZ ;  /* 0x00000015050772a4 */ /* 0x000fe4000f8e02ff */
[----:B------:R-:W-:Y:S02]  /*12d0*/  USEL UR5, UR16, UR13, !UP1 ;  /* 0x0000000d10057287 */ /* 0x000fe4000c800000 */
[----:B------:R-:W-:Y:S02]  /*12e0*/  UIMAD UR12, UR6, UR21, URZ ;  /* 0x00000015060c72a4 */ /* 0x000fe4000f8e02ff */
[----:B------:R-:W-:-:S02]  /*12f0*/  UISETP.GE.AND UP0, UPT, UR4, UR7, UPT ;  /* 0x000000070400728c */ /* 0x000fc4000bf06270 */
[----:B------:R-:W-:Y:S02]  /*1300*/  UIMAD.WIDE.U32 UR10, UR4, UR8, URZ ;  /* 0x00000008040a72a5 */ /* 0x000fe4000f8e00ff */
[----:B------:R-:W-:Y:S02]  /*1310*/  UISETP.GE.OR UP0, UPT, UR5, UR12, UP0 ;  /* 0x0000000c0500728c */ /* 0x000fe40008706670 */
[----:B------:R-:W-:Y:S02]  /*1320*/  UIMAD.WIDE.U32 UR12, UR5, UR8, URZ ;  /* 0x00000008050c72a5 */ /* 0x000fe4000f8e00ff */
[----:B------:R-:W-:Y:S01]  /*1330*/  UIADD3 UR10, UPT, UPT, -UR4, URZ, URZ ;  /* 0x000000ff040a7290 */ /* 0x000fe2000fffe1ff */
[----:B------:R-:W-:Y:S01]  /*1340*/  UMOV UR8, UR11 ;  /* 0x0000000b00087c82 */ /* 0x000fe20008000000 */
[----:B------:R-:W-:Y:S02]  /*1350*/  UIADD3 UR11, UPT, UPT, -UR5, URZ, URZ ;  /* 0x000000ff050b7290 */ /* 0x000fe4000fffe1ff */
[----:B------:R-:W-:-:S03]  /*1360*/  USHF.R.U32.HI UR8, URZ, UR9, UR8 ;  /* 0x00000009ff087299 */ /* 0x000fc60008011608 */
[----:B------:R-:W-:Y:S01]  /*1370*/  @!UP0 UMOV UR7, UR13 ;  /* 0x0000000d00078c82 */ /* 0x000fe20008000000 */
[----:B------:R-:W-:Y:S02]  /*1380*/  UIMAD UR20, UR14, UR10, UR20 ;  /* 0x0000000a0e1472a4 */ /* 0x000fe4000f8e0214 */
[----:B------:R-:W-:Y:S02]  /*1390*/  USEL UR8, UR4, UR8, !UP2 ;  /* 0x0000000804087287 */ /* 0x000fe4000d000000 */
[----:B------:R-:W-:Y:S02]  /*13a0*/  @!UP0 USHF.R.U32.HI UR7, URZ, UR9, UR7 ;  /* 0x00000009ff078299 */ /* 0x000fe40008011607 */
[----:B------:R-:W-:Y:S02]  /*13b0*/  UIADD3 UR9, UPT, UPT, -UR8, URZ, URZ ;  /* 0x000000ff08097290 */ /* 0x000fe4000fffe1ff */
[----:B------:R-:W-:Y:S02]  /*13c0*/  @!UP0 USEL UR7, UR5, UR7, !UP2 ;  /* 0x0000000705078287 */ /* 0x000fe4000d000000 */
[----:B------:R-:W-:-:S02]  /*13d0*/  UIMAD UR9, UR21, UR9, UR4 ;  /* 0x00000009150972a4 */ /* 0x000fc4000f8e0204 */
[----:B------:R-:W-:Y:S02]  /*13e0*/  @!UP0 UIADD3 UR8, UPT, UPT, UR8, -UR7, URZ ;  /* 0x8000000708088290 */ /* 0x000fe4000fffe0ff */
[----:B------:R-:W-:Y:S02]  /*13f0*/  @!UP0 UIMAD UR6, UR9, UR6, UR7 ;  /* 0x00000006090682a4 */ /* 0x000fe4000f8e0207 */
[----:B------:R-:W-:Y:S02]  /*1400*/  @!UP0 UIMAD UR4, UR8, UR21, UR5 ;  /* 0x00000015080482a4 */ /* 0x000fe4000f8e0205 */
[----:B------:R-:W-:Y:S02]  /*1410*/  UIMAD UR16, UR26, UR11, UR16 ;  /* 0x0000000b1a1072a4 */ /* 0x000fe4000f8e0210 */
[----:B------:R-:W-:Y:S01]  /*1420*/  UIMAD UR20, UR4, UR14, UR20 ;  /* 0x0000000e041472a4 */ /* 0x000fe2000f8e0214 */
[----:B------:R-:W-:Y:S02]  /*1430*/  @!UP0 UMOV UR5, UR6 ;  /* 0x0000000600058c82 */ /* 0x000fe40008000000 */
[----:B------:R-:W-:-:S12]  /*1440*/  UIMAD UR16, UR5, UR26, UR16 ;  /* 0x0000001a051072a4 */ /* 0x000fd8000f8e0210 */
.L_x_18:
[----:B------:R-:W-:Y:S02]  /*1450*/  UISETP.NE.AND UP1, UPT, UR27, 0x1, UPT ;  /* 0x000000011b00788c */ /* 0x000fe4000bf25270 */
[----:B------:R-:W-:Y:S02]  /*1460*/  UISETP.NE.AND UP0, UPT, UR17, 0x2, UPT ;  /* 0x000000021100788c */ /* 0x000fe4000bf05270 */
[----:B------:R-:W-:-:S05]  /*1470*/  ULOP3.LUT UR28, UR28, 0x1000, URZ, 0xc0, !UPT ;  /* 0x000010001c1c7892 */ /* 0x000fca000f8ec0ff */
[----:B------:R-:W-:Y:S07]  /*1480*/  BRA.U UP1, `(.L_x_19) ;  /* 0x0000000101447547 */ /* 0x000fee000b800000 */
[----:B------:R-:W1:Y:S01]  /*1490*/  LDCU.128 UR8, c[0x0][0xb10] ;  /* 0x00016200ff0877ac */ /* 0x000e620008000c00 */
[----:B------:R-:W2:Y:S01]  /*14a0*/  LDCU UR12, c[0x0][0xb0c] ;  /* 0x00016180ff0c77ac */ /* 0x000ea20008000800 */
[----:B------:R-:W3:Y:S01]  /*14b0*/  LDCU UR13, c[0x0][0xb20] ;  /* 0x00016400ff0d77ac */ /* 0x000ee20008000800 */
[----:B-1----:R-:W-:Y:S02]  /*14c0*/  UIMAD.WIDE.U32 UR6, UR16, UR8, URZ ;  /* 0x00000008100672a5 */ /* 0x002fe4000f8e00ff */
[----:B------:R-:W-:Y:S02]  /*14d0*/  UIMAD.WIDE.U32 UR4, UR20, UR11, URZ ;  /* 0x0000000b140472a5 */ /* 0x000fe4000f8e00ff */
[----:B--2---:R-:W-:Y:S02]  /*14e0*/  UISETP.NE.AND UP2, UPT, UR12, 0x1, UPT ;  /* 0x000000010c00788c */ /* 0x004fe4000bf45270 */
[----:B------:R-:W-:Y:S01]  /*14f0*/  UISETP.NE.AND UP1, UPT, UR10, 0x1, UPT ;  /* 0x000000010a00788c */ /* 0x000fe2000bf25270 */
[----:B------:R-:W-:-:S02]  /*1500*/  UMOV UR6, UR7 ;  /* 0x0000000700067c82 */ /* 0x000fc40008000000 */
[----:B------:R-:W-:Y:S01]  /*1510*/  UMOV UR4, UR5 ;  /* 0x0000000500047c82 */ /* 0x000fe20008000000 */
[----:B------:R-:W-:Y:S02]  /*1520*/  USHF.R.U32.HI UR6, URZ, UR9, UR6 ;  /* 0x00000009ff067299 */ /* 0x000fe40008011606 */
[----:B---3--:R-:W-:Y:S02]  /*1530*/  USHF.R.U32.HI UR4, URZ, UR13, UR4 ;  /* 0x0000000dff047299 */ /* 0x008fe40008011604 */
[----:B------:R-:W-:Y:S02]  /*1540*/  USEL UR5, UR16, UR6, !UP2 ;  /* 0x0000000610057287 */ /* 0x000fe4000d000000 */
[----:B------:R-:W-:-:S04]  /*1550*/  USEL UR4, UR20, UR4, !UP1 ;  /* 0x0000000414047287 */ /* 0x000fc8000c800000 */
[----:B------:R-:W-:Y:S02]  /*1560*/  UIADD3 UR6, UPT, UPT, UR5, -UR4, URZ ;  /* 0x8000000405067290 */ /* 0x000fe4000fffe0ff */
[----:B------:R-:W-:Y:S02]  /*1570*/  UIADD3 UR4, UPT, UPT, -UR5, UR4, URZ ;  /* 0x0000000405047290 */ /* 0x000fe4000fffe1ff */
[----:B------:R-:W-:Y:S02]  /*1580*/  UIMAD UR20, UR6, UR10, UR20 ;  /* 0x0000000a061472a4 */ /* 0x000fe4000f8e0214 */
[----:B------:R-:W-:-:S12]  /*1590*/  UIMAD UR16, UR4, UR12, UR16 ;  /* 0x0000000c041072a4 */ /* 0x000fd8000f8e0210 */
.L_x_19:
[----:B------:R-:W-:Y:S05]  /*15a0*/  BRA.U !UP5, `(.L_x_20) ;  /* 0x000000010d0c7547 */ /* 0x000fea000b800000 */
[----:B------:R-:W-:Y:S01]  /*15b0*/  UCGABAR_WAIT ;  /* 0x0000000000007dc7 */ /* 0x000fe20008000000 */
[----:B------:R-:W-:Y:S01]  /*15c0*/  CCTL.IVALL ;  /* 0x00000000ff00798f */ /* 0x000fe20002000000 */
[----:B------:R-:W-:Y:S05]  /*15d0*/  BRA `(.L_x_21) ;  /* 0x0000000000047947 */ /* 0x000fea0003800000 */
.L_x_20:
[----:B------:R-:W-:Y:S06]  /*15e0*/  BAR.SYNC.DEFER_BLOCKING 0x0 ;  /* 0x0000000000007b1d */ /* 0x000fec0000010000 */
.L_x_21:
[----:B------:R-:W-:Y:S05]  /*15f0*/  BRA.U UP0, `(.L_x_22) ;  /* 0x0000001100b47547 */ /* 0x000fea000b800000 */
[----:B------:R-:W1:Y:S01]  /*1600*/  LDCU UR6, c[0x0][0x38c] ;  /* 0x00007180ff0677ac */ /* 0x000e620008000800 */
[----:B------:R-:W2:Y:S01]  /*1610*/  S2UR UR8, SR_CgaCtaId ;  /* 0x00000000000879c3 */ /* 0x000ea20000008800 */
[----:B------:R-:W-:Y:S01]  /*1620*/  PLOP3.LUT P1, PT, PT, PT, UP3, 0x80, 0x8 ;  /* 0x000000000008781c */ /* 0x000fe20003f2f038 */
[----:B------:R-:W-:Y:S01]  /*1630*/  IMAD.MOV.U32 R12, RZ, RZ, 0x1 ;  /* 0x00000001ff0c7424 */ /* 0x000fe200078e00ff */
[----:B------:R-:W-:Y:S01]  /*1640*/  UMOV UR7, 0x400 ;  /* 0x0000040000077882 */ /* 0x000fe20000000000 */
[----:B------:R-:W-:Y:S01]  /*1650*/  UISETP.NE.AND UP1, UPT, UR17, URZ, UPT ;  /* 0x000000ff1100728c */ /* 0x000fe2000bf25270 */
[----:B------:R-:W-:Y:S02]  /*1660*/  ISETP.EQ.OR P2, PT, R0, RZ, P3 ;  /* 0x000000ff0000720c */ /* 0x000fe40001f42670 */
[----:B------:R-:W-:Y:S02]  /*1670*/  CS2R R10, SRZ ;  /* 0x00000000000a7805 */ /* 0x000fe4000001ff00 */
[----:B------:R-:W-:Y:S01]  /*1680*/  PLOP3.LUT P1, PT, P1, PT, PT, 0x8, 0x80 ;  /* 0x000000000080781c */ /* 0x000fe20000f2e170 */
[----:B------:R-:W-:Y:S01]  /*1690*/  IMAD.MOV.U32 R9, RZ, RZ, RZ ;  /* 0x000000ffff097224 */ /* 0x000fe200078e00ff */
[----:B------:R-:W3:Y:S01]  /*16a0*/  LDCU UR40, c[0x0][0x370] ;  /* 0x00006e00ff2877ac */ /* 0x000ee20008000800 */
[----:B------:R-:W-:Y:S01]  /*16b0*/  IMAD.MOV.U32 R8, RZ, RZ, 0x1 ;  /* 0x00000001ff087424 */ /* 0x000fe200078e00ff */
[----:B------:R-:W4:Y:S01]  /*16c0*/  LDCU.64 UR26, c[0x0][0x348] ;  /* 0x00006900ff1a77ac */ /* 0x000f220008000a00 */
[----:B-1----:R-:W-:-:S02]  /*16d0*/  UIADD3 UR5, UPT, UPT, UR6, 0x7f, URZ ;  /* 0x0000007f06057890 */ /* 0x002fc4000fffe0ff */
[----:B------:R-:W-:Y:S02]  /*16e0*/  USHF.R.U32.HI UR45, URZ, 0x7, UR28 ;  /* 0x00000007ff2d7899 */ /* 0x000fe4000801161c */
[----:B------:R-:W-:Y:S02]  /*16f0*/  USHF.R.S32.HI UR4, URZ, 0x1f, UR5 ;  /* 0x0000001fff047899 */ /* 0x000fe40008011405 */
[----:B------:R-:W-:Y:S02]  /*1700*/  UIADD3 UR46, UPT, UPT, UR6, 0xfe, URZ ;  /* 0x000000fe062e7890 */ /* 0x000fe4000fffe0ff */
[----:B------:R-:W-:Y:S02]  /*1710*/  ULEA.HI UR4, UR4, UR5, URZ, 0x7 ;  /* 0x0000000504047291 */ /* 0x000fe4000f8f38ff */
[----:B--2---:R-:W-:Y:S02]  /*1720*/  ULEA UR7, UR8, UR7, 0x18 ;  /* 0x0000000708077291 */ /* 0x004fe4000f8ec0ff */
[----:B------:R-:W-:-:S02]  /*1730*/  USHF.R.S32.HI UR43, URZ, 0x7, UR4 ;  /* 0x00000007ff2b7899 */ /* 0x000fc40008011404 */
[----:B------:R-:W-:Y:S02]  /*1740*/  UIADD3 UR4, UPT, UPT, UR6, -0x1, URZ ;  /* 0xffffffff06047890 */ /* 0x000fe4000fffe0ff */
[----:B------:R-:W-:Y:S02]  /*1750*/  UISETP.LT.U32.AND UP0, UPT, UR43, 0x4, UPT ;  /* 0x000000042b00788c */ /* 0x000fe4000bf01070 */
[----:B------:R-:W-:Y:S02]  /*1760*/  UISETP.GE.U32.AND UP2, UPT, UR4, -0xff, UPT ;  /* 0xffffff010400788c */ /* 0x000fe4000bf46070 */
[----:B------:R-:W-:Y:S01]  /*1770*/  USEL UR41, UR43, 0x4, UP0 ;  /* 0x000000042b297887 */ /* 0x000fe20008000000 */
[----:B------:R-:W1:Y:S03]  /*1780*/  LDCU UR39, c[0x0][0x374] ;  /* 0x00006e80ff2777ac */ /* 0x000e660008000800 */
[----:B------:R-:W-:-:S02]  /*1790*/  UIADD3 UR21, UPT, UPT, UR41, -0x1, URZ ;  /* 0xffffffff29157890 */ /* 0x000fc4000fffe0ff */
[----:B------:R-:W-:-:S03]  /*17a0*/  USEL UR24, UR38, 0x2, UP1 ;  /* 0x0000000226187887 */ /* 0x000fc60008800000 */
[----:B------:R-:W-:Y:S02]  /*17b0*/  @UP2 UIADD3 UR21, UPT, UPT, UR41, URZ, URZ ;  /* 0x000000ff29152290 */ /* 0x000fe4000fffe0ff */
[----:B------:R-:W-:Y:S02]  /*17c0*/  UIADD3 UR29, UPT, UPT, UR7, 0x4400, UR28 ;  /* 0x00004400071d7890 */ /* 0x000fe4000fffe01c */
[----:B------:R-:W-:Y:S02]  /*17d0*/  UIADD3 UR44, UPT, UPT, UR43, -UR41, URZ ;  /* 0x800000292b2c7290 */ /* 0x000fe4000fffe0ff */
[----:B------:R-:W-:Y:S01]  /*17e0*/  UIADD3 UR21, UPT, UPT, UR21, 0x1, URZ ;  /* 0x0000000115157890 */ /* 0x000fe2000fffe0ff */
[----:B---34-:R-:W-:-:S11]  /*17f0*/  UMOV UR5, URZ ;  /* 0x000000ff00057c82 */ /* 0x018fd60008000000 */
.L_x_42:
[----:B------:R-:W2:Y:S02]  /*1800*/  S2UR UR4, SR_CgaCtaId ;  /* 0x00000000000479c3 */ /* 0x000ea40000008800 */
[----:B--2---:R-:W-:-:S09]  /*1810*/  UISETP.NE.AND UP0, UPT, UR4, URZ, UPT ;  /* 0x000000ff0400728c */ /* 0x004fd2000bf05270 */
[----:B-1----:R-:W-:Y:S05]  /*1820*/  BRA.U UP0, `(.L_x_23) ;  /* 0x0000000100287547 */ /* 0x002fea000b800000 */
[----:B------:R-:W-:Y:S02]  /*1830*/  LEA R0, R9, UR7, 0x3 ;  /* 0x0000000709007c11 */ /* 0x000fe4000f8e18ff */
[----:B------:R-:W-:-:S04]  /*1840*/  SHF.L.U32 R3, R8, 0x1f, RZ ;  /* 0x0000001f08037819 */ /* 0x000fc800000006ff */
[----:B------:R-:W2:Y:S02]  /*1850*/  SYNCS.PHASECHK.TRANS64.TRYWAIT P0, [R0+URZ+0xe0], R3 ;  /* 0x0000e003000075a7 */ /* 0x000ea400080011ff */
[----:B--2---:R-:W-:Y:S05]  /*1860*/  @!P0 BRA `(.L_x_24) ;  /* 0x0000005c00f08947 */ /* 0x004fea0003800000 */
.L_x_112:
[----:B------:R3:W-:Y:S01]  /*1870*/  SYNCS.ARRIVE.TRANS64.A1T0 RZ, [R0+URZ+0xd0], RZ ;  /* 0x0000d0ff00ff79a7 */ /* 0x0007e200081000ff */
[----:B------:R-:W-:-:S05]  /*1880*/  VIADD R9, R9, 0x1 ;  /* 0x0000000109097836 */ /* 0x000fca0000000000 */
[----:B------:R-:W-:-:S04]  /*1890*/  ISETP.NE.AND P0, PT, R9, 0x2, PT ;  /* 0x000000020900780c */ /* 0x000fc80003f05270 */
[----:B--2---:R-:W-:Y:S02]  /*18a0*/  SEL R3, RZ, 0x1, P0 ;  /* 0x00000001ff037807 */ /* 0x004fe40000000000 */
[----:B------:R-:W-:Y:S02]  /*18b0*/  SEL R9, R9, RZ, P0 ;  /* 0x000000ff09097207 */ /* 0x000fe40000000000 */
[----:B------:R-:W-:-:S07]  /*18c0*/  LOP3.LUT R8, R8, R3, RZ, 0x3c, !PT ;  /* 0x0000000308087212 */ /* 0x000fce00078e3cff */
.L_x_23:
[----:B------:R-:W-:Y:S01]  /*18d0*/  ULEA UR4, UR5, UR7, 0x3 ;  /* 0x0000000705047291 */ /* 0x000fe2000f8e18ff */
[----:B---3--:R-:W-:Y:S01]  /*18e0*/  SHF.L.U32 R0, R12, 0x1f, RZ ;  /* 0x0000001f0c007819 */ /* 0x008fe200000006ff */
[----:B------:R-:W-:Y:S02]  /*18f0*/  UISETP.GE.U32.AND UP0, UPT, UR46, 0xff, UPT ;  /* 0x000000ff2e00788c */ /* 0x000fe4000bf06070 */
[----:B------:R-:W-:Y:S02]  /*1900*/  USHF.L.U32 UR11, UR20, 0x7, URZ ;  /* 0x00000007140b7899 */ /* 0x000fe400080006ff */
[----:B------:R-:W-:Y:S01]  /*1910*/  ULEA UR35, UR16, UR45, 0x6 ;  /* 0x0000002d10237291 */ /* 0x000fe2000f8e30ff */
[----:B------:R-:W-:Y:S02]  /*1920*/  UMOV UR13, URZ ;  /* 0x000000ff000d7c82 */ /* 0x000fe40008000000 */
[----:B------:R2:W3:Y:S02]  /*1930*/  SYNCS.PHASECHK.TRANS64.TRYWAIT P0, [UR4+0x20], R0 ;  /* 0x00002000ff0075a7 */ /* 0x0004e40008001104 */
[----:B------:R-:W-:Y:S07]  /*1940*/  BRA.U !UP0, `(.L_x_25) ;  /* 0x0000000108bc7547 */ /* 0x000fee000b800000 */
[----:B------:R-:W-:Y:S01]  /*1950*/  UMOV UR6, URZ ;  /* 0x000000ff00067c82 */ /* 0x000fe20008000000 */
[----:B------:R-:W-:-:S05]  /*1960*/  UMOV UR4, UR5 ;  /* 0x0000000500047c82 */ /* 0x000fca0008000000 */
.L_x_31:
[----:B------:R-:W-:Y:S01]  /*1970*/  ULEA UR33, UR4, UR7, 0x3 ;  /* 0x0000000704217291 */ /* 0x000fe2000f8e18ff */
[----:B---3--:R-:W-:Y:S01]  /*1980*/  @!P3 MOV R2, 0x6000 ;  /* 0x000060000002b802 */ /* 0x008fe20000000f00 */
[----:B-1-3--:R-:W-:Y:S10]  /*1990*/  @P0 BRA `(.L_x_26) ;  /* 0x00000000000c0947 */ /* 0x00aff40003800000 */
[----:B------:R-:W-:-:S04]  /*19a0*/  SHF.L.U32 R3, R12, 0x1f, RZ ;  /* 0x0000001f0c037819 */ /* 0x000fc800000006ff */
[----:B------:R-:W3:Y:S02]  /*19b0*/  SYNCS.PHASECHK.TRANS64.TRYWAIT P0, [UR33+0x20], R3 ;  /* 0x00002003ff0075a7 */ /* 0x000ee40008001121 */
[----:B---3--:R-:W-:Y:S05]  /*19c0*/  @!P0 BRA `(.L_x_27) ;  /* 0x0000005c00ac8947 */ /* 0x008fea0003800000 */
.L_x_26:
[----:B------:R3:W-:Y:S01]  /*19d0*/  @!P3 SYNCS.ARRIVE.TRANS64 RZ, [UR33], R2 ;  /* 0x00000002ffffb9a7 */ /* 0x0007e20008000021 */
[----:B------:R-:W-:-:S04]  /*19e0*/  ULOP3.LUT UR5, UR24, 0x2, URZ, 0xfc, !UPT ;  /* 0x0000000218057892 */ /* 0x000fc8000f8efcff */
[----:B------:R-:W-:-:S09]  /*19f0*/  UISETP.NE.AND UP0, UPT, UR5, 0x2, UPT ;  /* 0x000000020500788c */ /* 0x000fd2000bf05270 */
[----:B------:R-:W-:Y:S05]  /*1a00*/  BRA.U UP0, `(.L_x_28) ;  /* 0x0000000100047547 */ /* 0x000fea000b800000 */
[----:B-1----:R-:W-:Y:S05]  /*1a10*/  BPT.TRAP 0x1 ;  /* 0x000000040000795c */ /* 0x002fea0000300000 */
.L_x_28:
[----:B------:R-:W-:Y:S04]  /*1a20*/  BSSY.RECONVERGENT B0, `(.L_x_29) ;  /* 0x0000003000007945 */ /* 0x000fe80003800200 */
[----:B------:R-:W-:Y:S05]  /*1a30*/  @P2 BRA `(.L_x_30) ;  /* 0x0000000000042947 */ /* 0x000fea0003800000 */
[----:B-1----:R-:W-:Y:S05]  /*1a40*/  BPT.TRAP 0x1 ;  /* 0x000000040000795c */ /* 0x002fea0000300000 */
.L_x_30:
[----:B-1----:R-:W-:Y:S05]  /*1a50*/  BSYNC.RECONVERGENT B0 ;  /* 0x0000000000007941 */ /* 0x002fea0003800200 */
.L_x_29:
[----:B------:R-:W-:Y:S02]  /*1a60*/  UIADD3 UR5, UPT, UPT, UR4, 0x1, URZ ;  /* 0x0000000104057890 */ /* 0x000fe4000fffe0ff */
[----:B------:R-:W-:Y:S02]  /*1a70*/  ULEA UR32, UR4, UR28, 0xd ;  /* 0x0000001c04207291 */ /* 0x000fe4000f8e68ff */
[----:B------:R-:W-:Y:S02]  /*1a80*/  UISETP.NE.AND UP0, UPT, UR5, 0x4, UPT ;  /* 0x000000040500788c */ /* 0x000fe4000bf05270 */
[----:B------:R-:W-:Y:S02]  /*1a90*/  UIADD3 UR16, UP1, UPT, UR26, 0x80, URZ ;  /* 0x000000801a107890 */ /* 0x000fe4000ff3e0ff */
[----:B------:R-:W-:Y:S02]  /*1aa0*/  USEL UR9, URZ, 0x1, UP0 ;  /* 0x00000001ff097887 */ /* 0x000fe40008000000 */
[----:B------:R-:W-:-:S02]  /*1ab0*/  USEL UR5, UR5, URZ, UP0 ;  /* 0x000000ff05057287 */ /* 0x000fc40008000000 */
[----:B------:R-:W-:Y:S02]  /*1ac0*/  UIADD3 UR14, UP0, UPT, UR26, 0x180, URZ ;  /* 0x000001801a0e7890 */ /* 0x000fe4000ff1e0ff */
[----:B------:R-:W-:Y:S01]  /*1ad0*/  ULEA UR8, UR5, UR7, 0x3 ;  /* 0x0000000705087291 */ /* 0x000fe2000f8e18ff */
[----:B------:R-:W-:Y:S01]  /*1ae0*/  LOP3.LUT R12, R12, UR9, RZ, 0x3c, !PT ;  /* 0x000000090c0c7c12 */ /* 0x000fe2000f8e3cff */
[----:B------:R-:W-:Y:S02]  /*1af0*/  USHF.L.U32 UR34, UR6, 0x7, URZ ;  /* 0x0000000706227899 */ /* 0x000fe400080006ff */
[----:B------:R-:W-:Y:S01]  /*1b00*/  UIADD3.X UR17, UPT, UPT, URZ, UR27, URZ, UP1, !UPT ;  /* 0x0000001bff117290 */ /* 0x000fe20008ffe4ff */
[----:B--2---:R-:W-:Y:S01]  /*1b10*/  SHF.L.U32 R0, R12, 0x1f, RZ ;  /* 0x0000001f0c007819 */ /* 0x004fe200000006ff */
[----:B------:R-:W-:Y:S02]  /*1b20*/  UIADD3 UR32, UPT, UPT, UR7, 0x4400, UR32 ;  /* 0x0000440007207890 */ /* 0x000fe4000fffe020 */
[----:B------:R-:W-:Y:S01]  /*1b30*/  UIADD3.X UR15, UPT, UPT, URZ, UR27, URZ, UP0, !UPT ;  /* 0x0000001bff0f7290 */ /* 0x000fe200087fe4ff */
[----:B------:R4:W1:Y:S01]  /*1b40*/  SYNCS.PHASECHK.TRANS64.TRYWAIT P0, [UR8+0x20], R0 ;  /* 0x00002000ff0075a7 */ /* 0x0008620008001108 */
[----:B------:R-:W-:Y:S01]  /*1b50*/  ULEA UR8, UR4, UR7, 0xe ;  /* 0x0000000704087291 */ /* 0x000fe2000f8e70ff */
[----:B------:R-:W-:Y:S01]  /*1b60*/  UMOV UR13, 0x30000 ;  /* 0x00030000000d7882 */ /* 0x000fe20000000000 */
[----:B------:R-:W-:-:S02]  /*1b70*/  UMOV UR18, 0x0 ;  /* 0x0000000000127882 */ /* 0x000fc40000000000 */
[----:B------:R-:W-:Y:S01]  /*1b80*/  UIADD3 UR8, UPT, UPT, UR8, 0xc400, URZ ;  /* 0x0000c40008087890 */ /* 0x000fe2000fffe0ff */
[----:B------:R-:W-:Y:S01]  /*1b90*/  UMOV UR19, 0x10000000 ;  /* 0x1000000000137882 */ /* 0x000fe20000000000 */
[----:B------:R-:W-:Y:S01]  /*1ba0*/  UMOV UR12, UR36 ;  /* 0x00000024000c7c82 */ /* 0x000fe20008000000 */
[----:B------:R-:W-:Y:S01]  /*1bb0*/  UMOV UR9, UR33 ;  /* 0x0000002100097c82 */ /* 0x000fe20008000000 */
[----:B------:R-:W-:Y:S01]  /*1bc0*/  UMOV UR10, UR34 ;  /* 0x00000022000a7c82 */ /* 0x000fe20008000000 */
[----:B------:R2:W-:Y:S01]  /*1bd0*/  UTMALDG.3D.MULTICAST [UR32], [UR16], UR13, desc[UR18] ;  /* 0x00001220100073b4 */ /* 0x0005e2000801180d */
[----:B------:R-:W-:Y:S01]  /*1be0*/  UIADD3 UR6, UPT, UPT, UR6, 0x1, URZ ;  /* 0x0000000106067890 */ /* 0x000fe2000fffe0ff */
[----:B------:R-:W-:-:S03]  /*1bf0*/  UMOV UR4, UR5 ;  /* 0x0000000500047c82 */ /* 0x000fc60008000000 */
[----:B------:R-:W-:Y:S01]  /*1c00*/  UISETP.NE.AND UP0, UPT, UR6, UR21, UPT ;  /* 0x000000150600728c */ /* 0x000fe2000bf05270 */
[----:B------:R4:W-:Y:S01]  /*1c10*/  UTMALDG.3D [UR8], [UR14], desc[UR18] ;  /* 0x000012080e0075b4 */ /* 0x0009e20008011000 */
[----:B--2---:R-:W-:-:S07]  /*1c20*/  UMOV UR13, UR21 ;  /* 0x00000015000d7c82 */ /* 0x004fce0008000000 */
[----:B----4-:R-:W-:Y:S05]  /*1c30*/  BRA.U UP0, `(.L_x_31) ;  /* 0xfffffffd004c7547 */ /* 0x010fea000b83ffff */
.L_x_25:
[----:B------:R-:W-:Y:S01]  /*1c40*/  ULEA UR4, UR5, UR7, 0x3 ;  /* 0x0000000705047291 */ /* 0x000fe2000f8e18ff */
[----:B--2---:R-:W-:Y:S01]  /*1c50*/  SHF.L.U32 R0, R12, 0x1f, RZ ;  /* 0x0000001f0c007819 */ /* 0x004fe200000006ff */
[----:B------:R-:W-:Y:S01]  /*1c60*/  @!P1 SYNCS.ARRIVE.TRANS64.A1T0 RZ, [UR7+0x68], RZ ;  /* 0x000068ffffff99a7 */ /* 0x000fe20008100007 */
[----:B------:R-:W-:-:S06]  /*1c70*/  UISETP.GT.AND UP0, UPT, UR43, UR41, UPT ;  /* 0x000000292b00728c */ /* 0x000fcc000bf04270 */
[----:B-1-3--:R1:W2:Y:S03]  /*1c80*/  SYNCS.PHASECHK.TRANS64.TRYWAIT P0, [UR4+0x20], R0 ;  /* 0x00002000ff0075a7 */ /* 0x00a2a60008001104 */
[----:B------:R-:W-:Y:S05]  /*1c90*/  BRA.U !UP0, `(.L_x_32) ;  /* 0x0000000108bc7547 */ /* 0x000fea000b800000 */
[----:B------:R-:W-:Y:S01]  /*1ca0*/  UIADD3 UR25, UPT, UPT, UR44, UR13, URZ ;  /* 0x0000000d2c197290 */ /* 0x000fe2000fffe0ff */
[----:B------:R-:W-:-:S11]  /*1cb0*/  UMOV UR4, UR5 ;  /* 0x0000000500047c82 */ /* 0x000fd60008000000 */
.L_x_38:
[----:B------:R-:W-:Y:S01]  /*1cc0*/  ULEA UR17, UR4, UR7, 0x3 ;  /* 0x0000000704117291 */ /* 0x000fe2000f8e18ff */
[----:B--2---:R-:W-:Y:S01]  /*1cd0*/  @!P3 MOV R2, 0x6000 ;  /* 0x000060000002b802 */ /* 0x004fe20000000f00 */
[----:B--2-4-:R-:W-:Y:S10]  /*1ce0*/  @P0 BRA `(.L_x_33) ;  /* 0x00000000000c0947 */ /* 0x014ff40003800000 */
[----:B------:R-:W-:-:S04]  /*1cf0*/  SHF.L.U32 R3, R12, 0x1f, RZ ;  /* 0x0000001f0c037819 */ /* 0x000fc800000006ff */
[----:B------:R-:W2:Y:S02]  /*1d00*/  SYNCS.PHASECHK.TRANS64.TRYWAIT P0, [UR17+0x20], R3 ;  /* 0x00002003ff0075a7 */ /* 0x000ea40008001111 */
[----:B--2---:R-:W-:Y:S05]  /*1d10*/  @!P0 BRA `(.L_x_34) ;  /* 0x0000005800f08947 */ /* 0x004fea0003800000 */
.L_x_33:
[----:B------:R2:W-:Y:S01]  /*1d20*/  @!P3 SYNCS.ARRIVE.TRANS64 RZ, [UR17], R2 ;  /* 0x00000002ffffb9a7 */ /* 0x0005e20008000011 */
[----:B------:R-:W-:-:S04]  /*1d30*/  ULOP3.LUT UR5, UR24, 0x2, URZ, 0xfc, !UPT ;  /* 0x0000000218057892 */ /* 0x000fc8000f8efcff */
[----:B------:R-:W-:-:S09]  /*1d40*/  UISETP.NE.AND UP0, UPT, UR5, 0x2, UPT ;  /* 0x000000020500788c */ /* 0x000fd2000bf05270 */
[----:B------:R-:W-:Y:S05]  /*1d50*/  BRA.U UP0, `(.L_x_35) ;  /* 0x0000000100047547 */ /* 0x000fea000b800000 */
[----:B------:R-:W-:Y:S05]  /*1d60*/  BPT.TRAP 0x1 ;  /* 0x000000040000795c */ /* 0x000fea0000300000 */
.L_x_35:
[----:B------:R-:W-:Y:S04]  /*1d70*/  BSSY.RECONVERGENT B0, `(.L_x_36) ;  /* 0x0000003000007945 */ /* 0x000fe80003800200 */
[----:B------:R-:W-:Y:S05]  /*1d80*/  @P2 BRA `(.L_x_37) ;  /* 0x0000000000042947 */ /* 0x000fea0003800000 */
[----:B------:R-:W-:Y:S05]  /*1d90*/  BPT.TRAP 0x1 ;  /* 0x000000040000795c */ /* 0x000fea0000300000 */
.L_x_37:
[----:B------:R-:W-:Y:S05]  /*1da0*/  BSYNC.RECONVERGENT B0 ;  /* 0x0000000000007941 */ /* 0x000fea0003800200 */
.L_x_36:
[----:B------:R-:W-:Y:S02]  /*1db0*/  UIADD3 UR5, UPT, UPT, UR4, 0x1, URZ ;  /* 0x0000000104057890 */ /* 0x000fe4000fffe0ff */
[----:B------:R-:W-:Y:S02]  /*1dc0*/  UIADD3 UR14, UP1, UPT, UR26, 0x80, URZ ;  /* 0x000000801a0e7890 */ /* 0x000fe4000ff3e0ff */
[----:B------:R-:W-:Y:S02]  /*1dd0*/  UISETP.NE.AND UP0, UPT, UR5, 0x4, UPT ;  /* 0x000000040500788c */ /* 0x000fe4000bf05270 */
[----:B------:R-:W-:Y:S02]  /*1de0*/  USHF.L.U32 UR18, UR13, 0x7, URZ ;  /* 0x000000070d127899 */ /* 0x000fe400080006ff */
[----:B------:R-:W-:Y:S02]  /*1df0*/  USEL UR8, URZ, 0x1, UP0 ;  /* 0x00000001ff087887 */ /* 0x000fe40008000000 */
[----:B------:R-:W-:-:S02]  /*1e00*/  USEL UR5, UR5, URZ, UP0 ;  /* 0x000000ff05057287 */ /* 0x000fc40008000000 */
[----:B------:R-:W-:Y:S02]  /*1e10*/  UIADD3 UR22, UP0, UPT, UR26, 0x180, URZ ;  /* 0x000001801a167890 */ /* 0x000fe4000ff1e0ff */
[----:B------:R-:W-:Y:S01]  /*1e20*/  LOP3.LUT R12, R12, UR8, RZ, 0x3c, !PT ;  /* 0x000000080c0c7c12 */ /* 0x000fe2000f8e3cff */
[----:B------:R-:W-:Y:S02]  /*1e30*/  ULEA UR6, UR5, UR7, 0x3 ;  /* 0x0000000705067291 */ /* 0x000fe4000f8e18ff */
[----:B------:R-:W-:Y:S01]  /*1e40*/  ULEA UR8, UR4, UR7, 0xe ;  /* 0x0000000704087291 */ /* 0x000fe2000f8e70ff */
[----:B-1----:R-:W-:Y:S01]  /*1e50*/  SHF.L.U32 R0, R12, 0x1f, RZ ;  /* 0x0000001f0c007819 */ /* 0x002fe200000006ff */
[----:B------:R-:W-:Y:S02]  /*1e60*/  ULEA UR16, UR4, UR29, 0xd ;  /* 0x0000001d04107291 */ /* 0x000fe4000f8e68ff */
[----:B------:R-:W-:Y:S02]  /*1e70*/  UIADD3.X UR15, UPT, UPT, URZ, UR27, URZ, UP1, !UPT ;  /* 0x0000001bff0f7290 */ /* 0x000fe40008ffe4ff */
[----:B------:R-:W-:Y:S01]  /*1e80*/  UIADD3 UR8, UPT, UPT, UR8, 0xc400, URZ ;  /* 0x0000c40008087890 */ /* 0x000fe2000fffe0ff */
[----:B------:R3:W4:Y:S01]  /*1e90*/  SYNCS.PHASECHK.TRANS64.TRYWAIT P0, [UR6+0x20], R0 ;  /* 0x00002000ff0075a7 */ /* 0x0007220008001106 */
[----:B------:R-:W-:Y:S01]  /*1ea0*/  UIADD3.X UR23, UPT, UPT, URZ, UR27, URZ, UP0, !UPT ;  /* 0x0000001bff177290 */ /* 0x000fe200087fe4ff */
[----:B------:R-:W-:Y:S01]  /*1eb0*/  UMOV UR6, 0x30000 ;  /* 0x0003000000067882 */ /* 0x000fe20000000000 */
[----:B------:R-:W-:Y:S01]  /*1ec0*/  UMOV UR30, 0x0 ;  /* 0x00000000001e7882 */ /* 0x000fe20000000000 */
[----:B------:R-:W-:Y:S01]  /*1ed0*/  UMOV UR31, 0x10000000 ;  /* 0x10000000001f7882 */ /* 0x000fe20000000000 */
[----:B------:R-:W-:Y:S01]  /*1ee0*/  UMOV UR19, UR35 ;  /* 0x0000002300137c82 */ /* 0x000fe20008000000 */
[----:B------:R-:W-:Y:S01]  /*1ef0*/  UMOV UR20, UR36 ;  /* 0x0000002400147c82 */ /* 0x000fe20008000000 */
[----:B------:R-:W-:Y:S01]  /*1f00*/  UMOV UR12, UR36 ;  /* 0x00000024000c7c82 */ /* 0x000fe20008000000 */
[----:B------:R-:W-:Y:S01]  /*1f10*/  UMOV UR9, UR17 ;  /* 0x0000001100097c82 */ /* 0x000fe20008000000 */
[----:B------:R-:W-:Y:S01]  /*1f20*/  UMOV UR10, UR18 ;  /* 0x00000012000a7c82 */ /* 0x000fe20008000000 */
[----:B------:R3:W-:Y:S01]  /*1f30*/  UTMALDG.3D.MULTICAST [UR16], [UR14], UR6, desc[UR30] ;  /* 0x00001e100e0073b4 */ /* 0x0007e20008011806 */
[----:B------:R-:W-:Y:S01]  /*1f40*/  UIADD3 UR13, UPT, UPT, UR13, 0x1, URZ ;  /* 0x000000010d0d7890 */ /* 0x000fe2000fffe0ff */
[----:B------:R-:W-:-:S03]  /*1f50*/  UMOV UR4, UR5 ;  /* 0x0000000500047c82 */ /* 0x000fc60008000000 */
[----:B------:R-:W-:Y:S01]  /*1f60*/  UISETP.NE.AND UP0, UPT, UR13, UR25, UPT ;  /* 0x000000190d00728c */ /* 0x000fe2000bf05270 */
[----:B------:R3:W-:Y:S08]  /*1f70*/  UTMALDG.3D [UR8], [UR22], desc[UR30] ;  /* 0x00001e08160075b4 */ /* 0x0007f00008011000 */
[----:B---3--:R-:W-:Y:S05]  /*1f80*/  BRA.U UP0, `(.L_x_38) ;  /* 0xfffffffd004c7547 */ /* 0x008fea000b83ffff */
.L_x_32:
[C---:B------:R-:W-:Y:S01]  /*1f90*/  LEA R3, R11.reuse, UR7, 0x3 ;  /* 0x000000070b037c11 */ /* 0x040fe2000f8e18ff */
[----:B------:R-:W-:Y:S01]  /*1fa0*/  NOP ;  /* 0x0000000000007918 */ /* 0x000fe20000000000 */
[----:B-1----:R-:W-:Y:S02]  /*1fb0*/  SHF.L.U32 R0, R10, 0x1f, RZ ;  /* 0x0000001f0a007819 */ /* 0x002fe400000006ff */
[----:B------:R-:W-:Y:S02]  /*1fc0*/  LEA R5, R11, UR7, 0x4 ;  /* 0x000000070b057c11 */ /* 0x000fe4000f8e20ff */
[----:B--2-4-:R-:W1:Y:S02]  /*1fd0*/  SYNCS.PHASECHK.TRANS64.TRYWAIT P0, [R3+URZ+0x70], R0 ;  /* 0x00007000030075a7 */ /* 0x014e6400080011ff */
[----:B-1----:R-:W-:Y:S05]  /*1fe0*/  @!P0 BRA `(.L_x_39) ;  /* 0x0000005800548947 */ /* 0x002fea0003800000 */
.L_x_115:
[----:B------:R-:W2:Y:S01]  /*1ff0*/  LDS.128 R4, [R5+0x100] ;  /* 0x0001000005047984 */ /* 0x000ea20000000c00 */
[----:B------:R-:W-:Y:S01]  /*2000*/  UISETP.GE.AND UP0, UPT, UR42, 0x1, UPT ;  /* 0x000000012a00788c */ /* 0x000fe2000bf06270 */
[----:B------:R-:W-:Y:S01]  /*2010*/  @!PT LDS RZ, [RZ] ;  /* 0x00000000fffff984 */ /* 0x000fe20000000800 */
[----:B------:R-:W-:Y:S01]  /*2020*/  @!PT LDS RZ, [RZ] ;  /* 0x00000000fffff984 */ /* 0x000fe20000000800 */
[----:B------:R-:W-:Y:S01]  /*2030*/  @!PT LDS RZ, [RZ] ;  /* 0x00000000fffff984 */ /* 0x000fe20000000800 */
[----:B------:R-:W-:Y:S01]  /*2040*/  @!PT LDS RZ, [RZ] ;  /* 0x00000000fffff984 */ /* 0x000fe20000000800 */
[----:B------:R3:W-:Y:S06]  /*2050*/  MEMBAR.ALL.CTA ;  /* 0x0000000000007992 */ /* 0x0007ec0000008000 */
[----:B---3--:R-:W3:Y:S01]  /*2060*/  FENCE.VIEW.ASYNC.S ;  /* 0x00000000000073c6 */ /* 0x008ee20000000000 */
[----:B--2---:R-:W-:-:S13]  /*2070*/  LOP3.LUT P0, RZ, R6, 0x1, RZ, 0xc0, !PT ;  /* 0x0000000106ff7812 */ /* 0x004fda000780c0ff */
[----:B---3--:R-:W-:Y:S01]  /*2080*/  VOTEU.ANY UP1, P0 ;  /* 0x0000000000ff7886 */ /* 0x008fe20000020100 */
[----:B------:R-:W-:-:S13]  /*2090*/  PLOP3.LUT P0, PT, PT, PT, UP1, 0x80, 0x8 ;  /* 0x000000000008781c */ /* 0x000fda0003f0f018 */
[----:B-1----:R-:W-:Y:S02]  /*20a0*/  @P0 LOP3.LUT R0, R5, 0xffff, RZ, 0xc0, !PT ;  /* 0x0000ffff05000812 */ /* 0x002fe400078ec0ff */
[----:B------:R-:W-:Y:S02]  /*20b0*/  @P0 MOV R2, R4 ;  /* 0x0000000400020202 */ /* 0x000fe40000000f00 */
[----:B------:R-:W-:Y:S01]  /*20c0*/  @P0 R2UR UR6, R0 ;  /* 0x00000000000602ca */ /* 0x000fe200000e0000 */
[----:B------:R-:W-:Y:S01]  /*20d0*/  VIADD R0, R3, 0x80 ;  /* 0x0000008003007836 */ /* 0x000fe20000000000 */
[----:B------:R-:W-:Y:S02]  /*20e0*/  @P0 SHF.R.U32.HI R4, RZ, 0x10, R5 ;  /* 0x00000010ff040819 */ /* 0x000fe40000011605 */
[----:B------:R-:W-:Y:S02]  /*20f0*/  @P0 R2UR UR8, R2 ;  /* 0x00000000020802ca */ /* 0x000fe400000e0000 */
[----:B------:R-:W-:-:S02]  /*2100*/  PRMT R0, RZ, 0x654, R0 ;  /* 0x00000654ff007816 */ /* 0x000fc40000000000 */
[----:B------:R-:W-:Y:S02]  /*2110*/  @P0 R2UR UR4, R4 ;  /* 0x00000000040402ca */ /* 0x000fe400000e0000 */
[----:B------:R1:W-:Y:S03]  /*2120*/  SYNCS.ARRIVE.TRANS64.RED.A1T0 RZ, [R0+URZ], RZ ;  /* 0x000000ff00ff79a7 */ /* 0x0003e600081004ff */
[----:B------:R-:W-:-:S04]  /*2130*/  @UP1 UMOV UR37, UR6 ;  /* 0x0000000600251c82 */ /* 0x000fc80008000000 */
[----:B------:R-:W-:-:S04]  /*2140*/  @UP1 UMOV UR38, UR8 ;  /* 0x0000000800261c82 */ /* 0x000fc80008000000 */
[----:B------:R-:W-:Y:S01]  /*2150*/  @UP1 UMOV UR36, UR4 ;  /* 0x0000000400241c82 */ /* 0x000fe20008000000 */
[----:B------:R-:W-:Y:S05]  /*2160*/  BRA.U !UP0, `(.L_x_40) ;  /* 0x0000000108d47547 */ /* 0x000fea000b800000 */
[----:B------:R-:W2:Y:S01]  /*2170*/  LDCU.128 UR12, c[0x0][0xb10] ;  /* 0x00016200ff0c77ac */ /* 0x000ea20008000c00 */
[----:B------:R-:W3:Y:S01]  /*2180*/  LDCU UR25, c[0x0][0xb20] ;  /* 0x00016400ff1977ac */ /* 0x000ee20008000800 */
[----:B------:R-:W4:Y:S01]  /*2190*/  LDCU UR20, c[0x0][0xb0c] ;  /* 0x00016180ff1477ac */ /* 0x000f220008000800 */
[----:B------:R-:W1:Y:S01]  /*21a0*/  LDCU.64 UR10, c[0x0][0xb28] ;  /* 0x00016500ff0a77ac */ /* 0x000e620008000a00 */
[----:B------:R-:W-:Y:S02]  /*21b0*/  UISETP.NE.AND UP3, UPT, UR42, 0x1, UPT ;  /* 0x000000012a00788c */ /* 0x000fe4000bf65270 */
[----:B--2---:R-:W-:Y:S02]  /*21c0*/  UIMAD.WIDE.U32 UR16, UR39, UR15, URZ ;  /* 0x0000000f271072a5 */ /* 0x004fe4000f8e00ff */
[----:B------:R-:W-:Y:S02]  /*21d0*/  UIMAD.WIDE.U32 UR8, UR40, UR12, URZ ;  /* 0x0000000c280872a5 */ /* 0x000fe4000f8e00ff */
[----:B------:R-:W-:-:S02]  /*21e0*/  UISETP.NE.AND UP0, UPT, UR14, 0x1, UPT ;  /* 0x000000010e00788c */ /* 0x000fc4000bf05270 */
[----:B------:R-:W-:Y:S01]  /*21f0*/  UIMAD.WIDE.U32 UR22, UR37, UR15, URZ ;  /* 0x0000000f251672a5 */ /* 0x000fe2000f8e00ff */
[----:B------:R-:W-:Y:S02]  /*2200*/  UMOV UR16, UR17 ;  /* 0x0000001100107c82 */ /* 0x000fe40008000000 */
[----:B------:R-:W-:Y:S01]  /*2210*/  UMOV UR8, UR9 ;  /* 0x0000000900087c82 */ /* 0x000fe20008000000 */
[----:B---3--:R-:W-:Y:S02]  /*2220*/  USHF.R.U32.HI UR16, URZ, UR25, UR16 ;  /* 0x00000019ff107299 */ /* 0x008fe40008011610 */
[----:B----4-:R-:W-:Y:S02]  /*2230*/  UISETP.NE.AND UP2, UPT, UR20, 0x1, UPT ;  /* 0x000000011400788c */ /* 0x010fe4000bf45270 */
[----:B------:R-:W-:Y:S02]  /*2240*/  USHF.R.U32.HI UR8, URZ, UR13, UR8 ;  /* 0x0000000dff087299 */ /* 0x000fe40008011608 */
[----:B------:R-:W-:-:S02]  /*2250*/  USEL UR6, UR39, UR16, !UP0 ;  /* 0x0000001027067287 */ /* 0x000fc4000c000000 */
[----:B------:R-:W-:Y:S02]  /*2260*/  USEL UR8, UR40, UR8, !UP2 ;  /* 0x0000000828087287 */ /* 0x000fe4000d000000 */
[----:B-1----:R-:W-:Y:S01]  /*2270*/  UIMAD.WIDE.U32 UR16, UR6, UR10, URZ ;  /* 0x0000000a061072a5 */ /* 0x002fe2000f8e00ff */
[----:B------:R-:W-:Y:S01]  /*2280*/  UMOV UR4, UR23 ;  /* 0x0000001700047c82 */ /* 0x000fe20008000000 */
[----:B------:R-:W-:Y:S02]  /*2290*/  UIMAD.WIDE.U32 UR18, UR38, UR12, URZ ;  /* 0x0000000c261272a5 */ /* 0x000fe4000f8e00ff */
[----:B------:R-:W-:-:S03]  /*22a0*/  UIMAD.WIDE.U32 UR22, UR8, UR10, URZ ;  /* 0x0000000a081672a5 */ /* 0x000fc6000f8e00ff */
[----:B------:R-:W-:Y:S01]  /*22b0*/  UMOV UR16, UR17 ;  /* 0x0000001100107c82 */ /* 0x000fe20008000000 */
[----:B------:R-:W-:Y:S02]  /*22c0*/  USHF.R.U32.HI UR4, URZ, UR25, UR4 ;  /* 0x00000019ff047299 */ /* 0x000fe40008011604 */
[----:B------:R-:W-:Y:S01]  /*22d0*/  @UP3 USHF.R.U32.HI UR6, URZ, UR11, UR16 ;  /* 0x0000000bff063299 */ /* 0x000fe20008011610 */
[----:B------:R-:W-:Y:S01]  /*22e0*/  UMOV UR18, UR19 ;  /* 0x0000001300127c82 */ /* 0x000fe20008000000 */
[----:B------:R-:W-:Y:S01]  /*22f0*/  UMOV UR22, UR23 ;  /* 0x0000001700167c82 */ /* 0x000fe20008000000 */
[----:B------:R-:W-:Y:S02]  /*2300*/  USHF.R.U32.HI UR13, URZ, UR13, UR18 ;  /* 0x0000000dff0d7299 */ /* 0x000fe40008011612 */
[----:B------:R-:W-:Y:S02]  /*2310*/  USEL UR4, UR37, UR4, !UP0 ;  /* 0x0000000425047287 */ /* 0x000fe4000c000000 */
[----:B------:R-:W-:-:S02]  /*2320*/  @UP3 USHF.R.U32.HI UR8, URZ, UR11, UR22 ;  /* 0x0000000bff083299 */ /* 0x000fc40008011616 */
[----:B------:R-:W-:Y:S02]  /*2330*/  UIMAD UR9, UR42, UR6, URZ ;  /* 0x000000062a0972a4 */ /* 0x000fe4000f8e02ff */
[----:B------:R-:W-:Y:S02]  /*2340*/  USEL UR6, UR38, UR13, !UP2 ;  /* 0x0000000d26067287 */ /* 0x000fe4000d000000 */
[----:B------:R-:W-:Y:S02]  /*2350*/  UIMAD UR12, UR42, UR8, URZ ;  /* 0x000000082a0c72a4 */ /* 0x000fe4000f8e02ff */
[----:B------:R-:W-:Y:S02]  /*2360*/  UISETP.GE.AND UP0, UPT, UR4, UR9, UPT ;  /* 0x000000090400728c */ /* 0x000fe4000bf06270 */
[----:B------:R-:W-:Y:S02]  /*2370*/  UIMAD.WIDE.U32 UR16, UR4, UR10, URZ ;  /* 0x0000000a041072a5 */ /* 0x000fe4000f8e00ff */
[----:B------:R-:W-:-:S02]  /*2380*/  UISETP.GE.OR UP0, UPT, UR6, UR12, UP0 ;  /* 0x0000000c0600728c */ /* 0x000fc40008706670 */
        /* <DEDUP_REMOVED lines=19> */
.L_x_40:
[----:B------:R-:W2:Y:S02]  /*24c0*/  LDCU UR4, c[0x0][0xb30] ;  /* 0x00016600ff0477ac */ /* 0x000ea40008000800 */
[----:B--2---:R-:W-:-:S09]  /*24d0*/  UISETP.NE.AND UP0, UPT, UR4, 0x1, UPT ;  /* 0x000000010400788c */ /* 0x004fd2000bf05270 */
[----:B------:R-:W-:Y:S05]  /*24e0*/  BRA.U UP0, `(.L_x_41) ;  /* 0x0000000100447547 */ /* 0x000fea000b800000 */
[----:B------:R-:W2:Y:S01]  /*24f0*/  LDCU.128 UR12, c[0x0][0xb10] ;  /* 0x00016200ff0c77ac */ /* 0x000ea20008000c00 */
[----:B------:R-:W3:Y:S01]  /*2500*/  LDCU UR16, c[0x0][0xb0c] ;  /* 0x00016180ff1077ac */ /* 0x000ee20008000800 */
[----:B------:R-:W4:Y:S01]  /*2510*/  LDCU UR17, c[0x0][0xb20] ;  /* 0x00016400ff1177ac */ /* 0x000f220008000800 */
[----:B--2---:R-:W-:Y:S02]  /*2520*/  UIMAD.WIDE.U32 UR10, UR38, UR12, URZ ;  /* 0x0000000c260a72a5 */ /* 0x004fe4000f8e00ff */
[----:B------:R-:W-:Y:S02]  /*2530*/  UIMAD.WIDE.U32 UR8, UR37, UR15, URZ ;  /* 0x0000000f250872a5 */ /* 0x000fe4000f8e00ff */
[----:B---3--:R-:W-:Y:S02]  /*2540*/  UISETP.NE.AND UP2, UPT, UR16, 0x1, UPT ;  /* 0x000000011000788c */ /* 0x008fe4000bf45270 */
[----:B------:R-:W-:Y:S01]  /*2550*/  UISETP.NE.AND UP0, UPT, UR14, 0x1, UPT ;  /* 0x000000010e00788c */ /* 0x000fe2000bf05270 */
[----:B------:R-:W-:-:S02]  /*2560*/  UMOV UR6, UR11 ;  /* 0x0000000b00067c82 */ /* 0x000fc40008000000 */
[----:B------:R-:W-:Y:S01]  /*2570*/  UMOV UR4, UR9 ;  /* 0x0000000900047c82 */ /* 0x000fe20008000000 */
[----:B------:R-:W-:Y:S02]  /*2580*/  USHF.R.U32.HI UR6, URZ, UR13, UR6 ;  /* 0x0000000dff067299 */ /* 0x000fe40008011606 */
[----:B----4-:R-:W-:Y:S02]  /*2590*/  USHF.R.U32.HI UR4, URZ, UR17, UR4 ;  /* 0x00000011ff047299 */ /* 0x010fe40008011604 */
[----:B------:R-:W-:Y:S02]  /*25a0*/  USEL UR6, UR38, UR6, !UP2 ;  /* 0x0000000626067287 */ /* 0x000fe4000d000000 */
[----:B------:R-:W-:-:S04]  /*25b0*/  USEL UR4, UR37, UR4, !UP0 ;  /* 0x0000000425047287 */ /* 0x000fc8000c000000 */
[----:B------:R-:W-:Y:S02]  /*25c0*/  UIADD3 UR8, UPT, UPT, UR6, -UR4, URZ ;  /* 0x8000000406087290 */ /* 0x000fe4000fffe0ff */
[----:B------:R-:W-:Y:S02]  /*25d0*/  UIADD3 UR4, UPT, UPT, -UR6, UR4, URZ ;  /* 0x0000000406047290 */ /* 0x000fe4000fffe1ff */
[----:B------:R-:W-:Y:S02]  /*25e0*/  UIMAD UR37, UR8, UR14, UR37 ;  /* 0x0000000e082572a4 */ /* 0x000fe4000f8e0225 */
[----:B------:R-:W-:-:S12]  /*25f0*/  UIMAD UR38, UR4, UR16, UR38 ;  /* 0x00000010042672a4 */ /* 0x000fd8000f8e0226 */
.L_x_41:
[----:B------:R-:W-:Y:S01]  /*2600*/  VIADD R11, R11, 0x1 ;  /* 0x000000010b0b7836 */ /* 0x000fe20000000000 */
[----:B------:R-:W-:Y:S01]  /*2610*/  PLOP3.LUT P1, PT, PT, PT, PT, 0x80, 0x8 ;  /* 0x000000000008781c */ /* 0x000fe20003f2f070 */
[----:B------:R-:W-:Y:S02]  /*2620*/  UIADD3 UR16, UPT, UPT, UR38, UR62, URZ ;  /* 0x0000003e26107290 */ /* 0x000fe4000fffe0ff */
[----:B------:R-:W-:Y:S01]  /*2630*/  UIADD3 UR20, UPT, UPT, UR37, UR59, URZ ;  /* 0x0000003b25147290 */ /* 0x000fe2000fffe0ff */
[----:B------:R-:W-:-:S04]  /*2640*/  ISETP.NE.AND P0, PT, R11, 0x2, PT ;  /* 0x000000020b00780c */ /* 0x000fc80003f05270 */
[----:B------:R-:W-:Y:S02]  /*2650*/  SEL R3, RZ, 0x1, P0 ;  /* 0x00000001ff037807 */ /* 0x000fe40000000000 */
[----:B------:R-:W-:Y:S02]  /*2660*/  SEL R11, R11, RZ, P0 ;  /* 0x000000ff0b0b7207 */ /* 0x000fe40000000000 */
[----:B------:R-:W-:Y:S01]  /*2670*/  LOP3.LUT R10, R10, R3, RZ, 0x3c, !PT ;  /* 0x000000030a0a7212 */ /* 0x000fe200078e3cff */
[----:B------:R-:W-:Y:S06]  /*2680*/  BRA.U UP1, `(.L_x_42) ;  /* 0xfffffff1015c7547 */ /* 0x000fec000b83ffff */
[----:B------:R-:W-:Y:S01]  /*2690*/  UIADD3 UR7, UPT, UPT, UR7, 0x20, URZ ;  /* 0x0000002007077890 */ /* 0x000fe2000fffe0ff */
[----:B------:R-:W-:-:S03]  /*26a0*/  SHF.L.U32 R3, R12, 0x1f, RZ ;  /* 0x0000001f0c037819 */ /* 0x000fc600000006ff */
[----:B------:R-:W-:-:S09]  /*26b0*/  ULEA UR4, UR5, UR7, 0x3 ;  /* 0x0000000705047291 */ /* 0x000fd2000f8e18ff */
[----:B------:R-:W2:Y:S02]  /*26c0*/  SYNCS.PHASECHK.TRANS64.TRYWAIT P0, [UR4], R3 ;  /* 0x00000003ff0075a7 */ /* 0x000ea40008001104 */
[----:B--2---:R-:W-:Y:S05]  /*26d0*/  @!P0 BRA `(.L_x_43) ;  /* 0x0000005000ac8947 */ /* 0x004fea0003800000 */
.L_x_117:
[----:B------:R-:W-:-:S04]  /*26e0*/  UIADD3 UR4, UPT, UPT, UR5, 0x1, URZ ;  /* 0x0000000105047890 */ /* 0x000fc8000fffe0ff */
[----:B------:R-:W-:-:S04]  /*26f0*/  UISETP.NE.AND UP0, UPT, UR4, 0x4, UPT ;  /* 0x000000040400788c */ /* 0x000fc8000bf05270 */
[----:B------:R-:W-:Y:S02]  /*2700*/  USEL UR6, URZ, 0x1, UP0 ;  /* 0x00000001ff067887 */ /* 0x000fe40008000000 */
[----:B------:R-:W-:-:S04]  /*2710*/  USEL UR4, UR4, URZ, UP0 ;  /* 0x000000ff04047287 */ /* 0x000fc80008000000 */
[----:B------:R-:W-:Y:S01]  /*2720*/  ULEA UR5, UR4, UR7, 0x3 ;  /* 0x0000000704057291 */ /* 0x000fe2000f8e18ff */
[----:B------:R-:W-:-:S04]  /*2730*/  LOP3.LUT R2, R12, UR6, RZ, 0x3c, !PT ;  /* 0x000000060c027c12 */ /* 0x000fc8000f8e3cff */
[----:B-1----:R-:W-:-:S04]  /*2740*/  SHF.L.U32 R3, R2, 0x1f, RZ ;  /* 0x0000001f02037819 */ /* 0x002fc800000006ff */
[----:B------:R-:W1:Y:S02]  /*2750*/  SYNCS.PHASECHK.TRANS64.TRYWAIT P0, [UR5], R3 ;  /* 0x00000003ff0075a7 */ /* 0x000e640008001105 */
[----:B-1----:R-:W-:Y:S05]  /*2760*/  @!P0 BRA `(.L_x_44) ;  /* 0x0000005000a08947 */ /* 0x002fea0003800000 */
.L_x_119:
        /* <DEDUP_REMOVED lines=9> */
.L_x_121:
[----:B------:R-:W-:-:S04]  /*2800*/  UIADD3 UR4, UPT, UPT, UR4, 0x1, URZ ;  /* 0x0000000104047890 */ /* 0x000fc8000fffe0ff */
[----:B------:R-:W-:-:S04]  /*2810*/  UISETP.NE.AND UP0, UPT, UR4, 0x4, UPT ;  /* 0x000000040400788c */ /* 0x000fc8000bf05270 */
[----:B------:R-:W-:Y:S02]  /*2820*/  USEL UR5, URZ, 0x1, UP0 ;  /* 0x00000001ff057887 */ /* 0x000fe40008000000 */
[----:B------:R-:W-:-:S04]  /*2830*/  USEL UR4, UR4, URZ, UP0 ;  /* 0x000000ff04047287 */ /* 0x000fc80008000000 */
[----:B------:R-:W-:Y:S01]  /*2840*/  ULEA UR4, UR4, UR7, 0x3 ;  /* 0x0000000704047291 */ /* 0x000fe2000f8e18ff */
[----:B-1----:R-:W-:-:S04]  /*2850*/  LOP3.LUT R3, R2, UR5, RZ, 0x3c, !PT ;  /* 0x0000000502037c12 */ /* 0x002fc8000f8e3cff */
[----:B------:R-:W-:Y:S01]  /*2860*/  SHF.L.U32 R3, R3, 0x1f, RZ ;  /* 0x0000001f03037819 */ /* 0x000fe200000006ff */
[----:B------:R-:W-:-:S07]  /*2870*/  IMAD.U32 R0, RZ, RZ, UR4 ;  /* 0x00000004ff007e24 */ /* 0x000fce000f8e00ff */
.L_x_46:
[----:B-1----:R1:W2:Y:S02]  /*2880*/  SYNCS.PHASECHK.TRANS64.TRYWAIT P0, [R0+URZ], R3 ;  /* 0x00000003000075a7 */ /* 0x0022a400080011ff */
[----:B--2---:R-:W-:Y:S05]  /*2890*/  @!P0 NANOSLEEP.SYNCS 0x989680 ;  /* 0x009896800000895d */ /* 0x004fea0003900000 */
[----:B------:R-:W2:Y:S02]  /*28a0*/  @!P0 SYNCS.PHASECHK.TRANS64 P0, [R0+URZ], R3 ;  /* 0x00000003000085a7 */ /* 0x000ea400080010ff */
[----:B--2---:R-:W-:Y:S05]  /*28b0*/  @P0 EXIT ;  /* 0x000000000000094d */ /* 0x004fea0003800000 */
[----:B------:R-:W-:Y:S05]  /*28c0*/  BRA `(.L_x_46) ;  /* 0xfffffffc00ec7947 */ /* 0x000fea000383ffff */
.L_x_22:
[----:B------:R-:W1:Y:S02]  /*28d0*/  S2UR UR4, SR_CgaCtaId ;  /* 0x00000000000479c3 */ /* 0x000e640000008800 */
[----:B-1----:R-:W-:-:S04]  /*28e0*/  UISETP.NE.AND UP0, UPT, UR4, URZ, UPT ;  /* 0x000000ff0400728c */ /* 0x002fc8000bf05270 */
[----:B------:R-:W-:-:S09]  /*28f0*/  UISETP.NE.OR UP0, UPT, UR17, 0x1, UP0 ;  /* 0x000000011100788c */ /* 0x000fd20008705670 */
[----:B------:R-:W-:Y:S05]  /*2900*/  BRA.U UP0, `(.L_x_47) ;  /* 0x00000005004c7547 */ /* 0x000fea000b800000 */
[----:B------:R-:W1:Y:S01]  /*2910*/  S2UR UR5, SR_CgaCtaId ;  /* 0x00000000000579c3 */ /* 0x000e620000008800 */
[----:B------:R-:W-:Y:S01]  /*2920*/  UMOV UR4, 0x400 ;  /* 0x0000040000047882 */ /* 0x000fe20000000000 */
[----:B------:R-:W-:Y:S01]  /*2930*/  ISETP.GE.U32.AND P2, PT, R0, 0x2, PT ;  /* 0x000000020000780c */ /* 0x000fe20003f46070 */
[----:B------:R-:W-:Y:S01]  /*2940*/  IMAD.MOV.U32 R12, RZ, RZ, 0x1 ;  /* 0x00000001ff0c7424 */ /* 0x000fe200078e00ff */
[----:B------:R-:W-:Y:S02]  /*2950*/  CS2R R10, SRZ ;  /* 0x00000000000a7805 */ /* 0x000fe4000001ff00 */
[----:B------:R-:W-:Y:S01]  /*2960*/  CS2R R8, SRZ ;  /* 0x0000000000087805 */ /* 0x000fe2000001ff00 */
[----:B-1----:R-:W-:-:S03]  /*2970*/  ULEA UR6, UR5, UR4, 0x18 ;  /* 0x0000000405067291 */ /* 0x002fc6000f8ec0ff */
[----:B------:R-:W-:-:S09]  /*2980*/  UMOV UR5, URZ ;  /* 0x000000ff00057c82 */ /* 0x000fd20008000000 */
.L_x_51:
[----:B------:R-:W-:Y:S02]  /*2990*/  LEA R2, R8, UR6, 0x3 ;  /* 0x0000000608027c11 */ /* 0x000fe4000f8e18ff */
[----:B------:R-:W-:-:S03]  /*29a0*/  SHF.L.U32 R5, R9, 0x1f, RZ ;  /* 0x0000001f09057819 */ /* 0x000fc600000006ff */
[----:B------:R-:W-:Y:S01]  /*29b0*/  VIADD R4, R2, 0xe0 ;  /* 0x000000e002047836 */ /* 0x000fe20000000000 */
[----:B------:R-:W1:Y:S02]  /*29c0*/  SYNCS.PHASECHK.TRANS64.TRYWAIT P0, [R2+URZ+0xd0], R5 ;  /* 0x0000d005020075a7 */ /* 0x000e6400080011ff */
[----:B-1----:R-:W-:Y:S05]  /*29d0*/  @!P0 BRA `(.L_x_48) ;  /* 0x0000005000348947 */ /* 0x002fea0003800000 */
.L_x_122:
[----:B------:R-:W-:Y:S01]  /*29e0*/  ULEA UR4, UR5, UR6, 0x3 ;  /* 0x0000000605047291 */ /* 0x000fe2000f8e18ff */
[----:B------:R-:W-:Y:S02]  /*29f0*/  PRMT R4, RZ, 0x654, R4 ;  /* 0x00000654ff047816 */ /* 0x000fe40000000004 */
[----:B-1----:R-:W-:Y:S01]  /*2a00*/  SHF.L.U32 R5, R12, 0x1f, RZ ;  /* 0x0000001f0c057819 */ /* 0x002fe200000006ff */
[----:B------:R-:W-:Y:S01]  /*2a10*/  UIADD3 UR7, UPT, UPT, UR4, 0x70, URZ ;  /* 0x0000007004077890 */ /* 0x000fe2000fffe0ff */
[----:B------:R1:W-:Y:S05]  /*2a20*/  SYNCS.ARRIVE.TRANS64.RED.A1T0 RZ, [R4+URZ], RZ ;  /* 0x000000ff04ff79a7 */ /* 0x0003ea00081004ff */
[----:B------:R-:W-:Y:S01]  /*2a30*/  IMAD.U32 R7, RZ, RZ, UR7 ;  /* 0x00000007ff077e24 */ /* 0x000fe2000f8e00ff */
[----:B------:R-:W2:Y:S04]  /*2a40*/  SYNCS.PHASECHK.TRANS64.TRYWAIT P0, [UR4+0x80], R5 ;  /* 0x00008005ff0075a7 */ /* 0x000ea80008001104 */
[----:B------:R-:W-:Y:S01]  /*2a50*/  PRMT R6, R0, 0x654, R7 ;  /* 0x0000065400067816 */ /* 0x000fe20000000007 */
[----:B-1----:R-:W-:Y:S01]  /*2a60*/  @!P2 IMAD.MOV.U32 R4, RZ, RZ, 0x10 ;  /* 0x00000010ff04a424 */ /* 0x002fe200078e00ff */
[----:B--2---:R-:W-:Y:S06]  /*2a70*/  @!P0 BRA `(.L_x_49) ;  /* 0x0000005000208947 */ /* 0x004fec0003800000 */
.L_x_124:
[----:B------:R-:W-:Y:S01]  /*2a80*/  ULEA UR8, UR5, UR6, 0x4 ;  /* 0x0000000605087291 */ /* 0x000fe2000f8e20ff */
[----:B------:R-:W-:Y:S01]  /*2a90*/  SEL R3, R6, R3, !P2 ;  /* 0x0000000306037207 */ /* 0x000fe20005000000 */
[----:B------:R-:W-:Y:S01]  /*2aa0*/  UIADD3 UR9, UPT, UPT, UR4, 0x70, URZ ;  /* 0x0000007004097890 */ /* 0x000fe2000fffe0ff */
[----:B-1----:R-:W-:Y:S01]  /*2ab0*/  LEA R2, R11, UR6, 0x3 ;  /* 0x000000060b027c11 */ /* 0x002fe2000f8e18ff */
[----:B------:R-:W-:Y:S01]  /*2ac0*/  UIADD3 UR8, UPT, UPT, UR8, 0x100, URZ ;  /* 0x0000010008087890 */ /* 0x000fe2000fffe0ff */
[----:B------:R-:W-:Y:S01]  /*2ad0*/  SHF.L.U32 R5, R10, 0x1f, RZ ;  /* 0x0000001f0a057819 */ /* 0x000fe200000006ff */
[----:B------:R1:W-:Y:S01]  /*2ae0*/  @!P2 SYNCS.ARRIVE.TRANS64.RED RZ, [R3+URZ], R4 ;  /* 0x0000000403ffa9a7 */ /* 0x0003e200080004ff */
[----:B------:R-:W-:Y:S01]  /*2af0*/  UIADD3 UR4, UPT, UPT, UR5, 0x1, URZ ;  /* 0x0000000105047890 */ /* 0x000fe2000fffe0ff */
[----:B------:R-:W-:-:S03]  /*2b00*/  VIADD R8, R8, 0x1 ;  /* 0x0000000108087836 */ /* 0x000fc60000000000 */
[----:B------:R-:W-:Y:S02]  /*2b10*/  UISETP.NE.AND UP0, UPT, UR4, 0x2, UPT ;  /* 0x000000020400788c */ /* 0x000fe4000bf05270 */
[----:B------:R-:W-:Y:S06]  /*2b20*/  UGETNEXTWORKID.BROADCAST [UR8], [UR9] ;  /* 0x00000000080073ca */ /* 0x000fec0008000100 */
[----:B------:R-:W-:Y:S01]  /*2b30*/  USEL UR7, URZ, 0x1, UP0 ;  /* 0x00000001ff077887 */ /* 0x000fe20008000000 */
[----:B------:R-:W-:Y:S01]  /*2b40*/  ISETP.NE.AND P0, PT, R8, 0x2, PT ;  /* 0x000000020800780c */ /* 0x000fe20003f05270 */
[----:B------:R-:W-:Y:S01]  /*2b50*/  USEL UR5, UR4, URZ, UP0 ;  /* 0x000000ff04057287 */ /* 0x000fe20008000000 */
[----:B------:R-:W2:Y:S03]  /*2b60*/  SYNCS.PHASECHK.TRANS64.TRYWAIT P1, [R2+URZ+0x70], R5 ;  /* 0x00007005020075a7 */ /* 0x000ea600080211ff */
[----:B------:R-:W-:Y:S01]  /*2b70*/  LOP3.LUT R12, R12, UR7, RZ, 0x3c, !PT ;  /* 0x000000070c0c7c12 */ /* 0x000fe2000f8e3cff */
[----:B-12---:R-:W-:Y:S07]  /*2b80*/  @!P1 BRA `(.L_x_50) ;  /* 0x0000004c00f49947 */ /* 0x006fee0003800000 */
.L_x_125:
[C---:B------:R-:W-:Y:S01]  /*2b90*/  LEA R4, R11.reuse, UR6, 0x4 ;  /* 0x000000060b047c11 */ /* 0x040fe2000f8e20ff */
[----:B-1----:R-:W-:Y:S01]  /*2ba0*/  VIADD R2, R2, 0x80 ;  /* 0x0000008002027836 */ /* 0x002fe20000000000 */
[----:B------:R-:W-:Y:S01]  /*2bb0*/  SEL R8, R8, RZ, P0 ;  /* 0x000000ff08087207 */ /* 0x000fe20000000000 */
[----:B------:R-:W-:-:S03]  /*2bc0*/  VIADD R11, R11, 0x1 ;  /* 0x000000010b0b7836 */ /* 0x000fc60000000000 */
[----:B------:R-:W1:Y:S01]  /*2bd0*/  LDS.128 R4, [R4+0x100] ;  /* 0x0001000004047984 */ /* 0x000e620000000c00 */
[----:B------:R-:W-:Y:S02]  /*2be0*/  PRMT R2, RZ, 0x654, R2 ;  /* 0x00000654ff027816 */ /* 0x000fe40000000002 */
[C---:B------:R-:W-:Y:S01]  /*2bf0*/  ISETP.NE.AND P1, PT, R11.reuse, 0x2, PT ;  /* 0x000000020b00780c */ /* 0x040fe20003f25270 */
[----:B------:R-:W-:Y:S01]  /*2c00*/  @!PT LDS RZ, [RZ] ;  /* 0x00000000fffff984 */ /* 0x000fe20000000800 */
[----:B------:R-:W-:Y:S01]  /*2c10*/  @!PT LDS RZ, [RZ] ;  /* 0x00000000fffff984 */ /* 0x000fe20000000800 */
[----:B------:R-:W-:Y:S01]  /*2c20*/  @!PT LDS RZ, [RZ] ;  /* 0x00000000fffff984 */ /* 0x000fe20000000800 */
[----:B------:R-:W-:Y:S01]  /*2c30*/  @!PT LDS RZ, [RZ] ;  /* 0x00000000fffff984 */ /* 0x000fe20000000800 */
[----:B------:R2:W-:Y:S06]  /*2c40*/  MEMBAR.ALL.CTA ;  /* 0x0000000000007992 */ /* 0x0005ec0000008000 */
[----:B--2---:R-:W2:Y:S01]  /*2c50*/  FENCE.VIEW.ASYNC.S ;  /* 0x00000000000073c6 */ /* 0x004ea20000000000 */
[----:B------:R-:W-:Y:S01]  /*2c60*/  SEL R11, R11, RZ, P1 ;  /* 0x000000ff0b0b7207 */ /* 0x000fe20000800000 */
[----:B--2---:R2:W-:Y:S01]  /*2c70*/  SYNCS.ARRIVE.TRANS64.RED.A1T0 RZ, [R2+URZ], RZ ;  /* 0x000000ff02ff79a7 */ /* 0x0045e200081004ff */
[----:B-1----:R-:W-:-:S02]  /*2c80*/  LOP3.LUT P3, RZ, R6, 0x1, RZ, 0xc0, !PT ;  /* 0x0000000106ff7812 */ /* 0x002fc4000786c0ff */
[----:B------:R-:W-:-:S04]  /*2c90*/  SEL R5, RZ, 0x1, P1 ;  /* 0x00000001ff057807 */ /* 0x000fc80000800000 */
[----:B------:R-:W-:Y:S02]  /*2ca0*/  LOP3.LUT R10, R10, R5, RZ, 0x3c, !PT ;  /* 0x000000050a0a7212 */ /* 0x000fe400078e3cff */
[----:B--2---:R-:W-:-:S04]  /*2cb0*/  SEL R2, RZ, 0x1, P0 ;  /* 0x00000001ff027807 */ /* 0x004fc80000000000 */
[----:B------:R-:W-:Y:S01]  /*2cc0*/  LOP3.LUT R9, R9, R2, RZ, 0x3c, !PT ;  /* 0x0000000209097212 */ /* 0x000fe200078e3cff */
[----:B------:R-:W-:Y:S06]  /*2cd0*/  @P3 BRA `(.L_x_51) ;  /* 0xfffffffc002c3947 */ /* 0x000fec000383ffff */
[----:B------:R-:W-:Y:S01]  /*2ce0*/  ULEA UR4, UR5, UR6, 0x3 ;  /* 0x0000000605047291 */ /* 0x000fe2000f8e18ff */
[----:B------:R-:W-:-:S08]  /*2cf0*/  SHF.L.U32 R3, R12, 0x1f, RZ ;  /* 0x0000001f0c037819 */ /* 0x000fd000000006ff */
[----:B------:R-:W1:Y:S02]  /*2d00*/  SYNCS.PHASECHK.TRANS64 P0, [UR4+0x80], R3 ;  /* 0x00008003ff0075a7 */ /* 0x000e640008001004 */
[----:B-1----:R-:W-:Y:S05]  /*2d10*/  @P0 BRA `(.L_x_52) ;  /* 0x0000000000080947 */ /* 0x002fea0003800000 */
[----:B------:R-:W1:Y:S02]  /*2d20*/  SYNCS.PHASECHK.TRANS64.TRYWAIT P0, [UR4+0x80], R3 ;  /* 0x00008003ff0075a7 */ /* 0x000e640008001104 */
[----:B-1----:R-:W-:Y:S05]  /*2d30*/  @!P0 BRA `(.L_x_53) ;  /* 0x0000004c009c8947 */ /* 0x002fea0003800000 */
.L_x_52:
[----:B------:R-:W-:-:S04]  /*2d40*/  UIADD3 UR7, UPT, UPT, UR5, 0x1, URZ ;  /* 0x0000000105077890 */ /* 0x000fc8000fffe0ff */
[----:B------:R-:W-:-:S04]  /*2d50*/  UISETP.NE.AND UP0, UPT, UR7, 0x2, UPT ;  /* 0x000000020700788c */ /* 0x000fc8000bf05270 */
[----:B------:R-:W-:Y:S02]  /*2d60*/  USEL UR8, URZ, 0x1, UP0 ;  /* 0x00000001ff087887 */ /* 0x000fe40008000000 */
[----:B------:R-:W-:-:S04]  /*2d70*/  USEL UR7, UR7, URZ, UP0 ;  /* 0x000000ff07077287 */ /* 0x000fc80008000000 */
[----:B------:R-:W-:Y:S01]  /*2d80*/  ULEA UR7, UR7, UR6, 0x3 ;  /* 0x0000000607077291 */ /* 0x000fe2000f8e18ff */
[----:B-1----:R-:W-:-:S04]  /*2d90*/  LOP3.LUT R3, R12, UR8, RZ, 0x3c, !PT ;  /* 0x000000080c037c12 */ /* 0x002fc8000f8e3cff */
[----:B------:R-:W-:-:S04]  /*2da0*/  SHF.L.U32 R0, R3, 0x1f, RZ ;  /* 0x0000001f03007819 */ /* 0x000fc800000006ff */
[----:B------:R-:W1:Y:S02]  /*2db0*/  SYNCS.PHASECHK.TRANS64 P0, [UR7+0x80], R0 ;  /* 0x00008000ff0075a7 */ /* 0x000e640008001007 */
[----:B-1----:R-:W-:Y:S05]  /*2dc0*/  @P0 EXIT ;  /* 0x000000000000094d */ /* 0x002fea0003800000 */
[----:B------:R-:W-:Y:S02]  /*2dd0*/  SHF.L.U32 R3, R3, 0x1f, RZ ;  /* 0x0000001f03037819 */ /* 0x000fe400000006ff */
[----:B------:R-:W-:-:S07]  /*2de0*/  MOV R0, UR7 ;  /* 0x0000000700007c02 */ /* 0x000fce0008000f00 */
.L_x_54:
[----:B-1----:R1:W2:Y:S02]  /*2df0*/  SYNCS.PHASECHK.TRANS64.TRYWAIT P0, [R0+URZ+0x80], R3 ;  /* 0x00008003000075a7 */ /* 0x0022a400080011ff */
[----:B--2---:R-:W-:Y:S05]  /*2e00*/  @!P0 NANOSLEEP.SYNCS 0x989680 ;  /* 0x009896800000895d */ /* 0x004fea0003900000 */
[----:B------:R-:W2:Y:S02]  /*2e10*/  @!P0 SYNCS.PHASECHK.TRANS64 P0, [R0+URZ+0x80], R3 ;  /* 0x00008003000085a7 */ /* 0x000ea400080010ff */
[----:B--2---:R-:W-:Y:S05]  /*2e20*/  @P0 EXIT ;  /* 0x000000000000094d */ /* 0x004fea0003800000 */
[----:B------:R-:W-:Y:S05]  /*2e30*/  BRA `(.L_x_54) ;  /* 0xfffffffc00ec7947 */ /* 0x000fea000383ffff */
.L_x_47:
[----:B------:R-:W-:Y:S05]  /*2e40*/  BRA.U UP4, `(.L_x_55) ;  /* 0x0000000d04d87547 */ /* 0x000fea000b800000 */
[----:B------:R-:W1:Y:S01]  /*2e50*/  S2UR UR7, SR_CgaCtaId ;  /* 0x00000000000779c3 */ /* 0x000e620000008800 */
[----:B------:R-:W-:Y:S01]  /*2e60*/  UMOV UR4, 0x40 ;  /* 0x0000004000047882 */ /* 0x000fe20000000000 */
[----:B------:R-:W-:Y:S01]  /*2e70*/  NOP ;  /* 0x0000000000007918 */ /* 0x000fe20000000000 */
[----:B------:R-:W-:Y:S01]  /*2e80*/  UMOV UR6, 0x400 ;  /* 0x0000040000067882 */ /* 0x000fe20000000000 */
[----:B-1----:R-:W-:Y:S02]  /*2e90*/  ULEA UR5, UR7, UR4, 0x18 ;  /* 0x0000000407057291 */ /* 0x002fe4000f8ec0ff */
[----:B------:R-:W-:-:S07]  /*2ea0*/  ULEA UR6, UR7, UR6, 0x18 ;  /* 0x0000000607067291 */ /* 0x000fce000f8ec0ff */
[----:B------:R-:W1:Y:S02]  /*2eb0*/  LDS.U8 R0, [UR5+0x1c] ;  /* 0x00001c05ff007984 */ /* 0x000e640008000000 */
[----:B-1----:R-:W-:-:S13]  /*2ec0*/  ISETP.NE.AND P0, PT, R0, RZ, PT ;  /* 0x000000ff0000720c */ /* 0x002fda0003f05270 */
[----:B------:R-:W-:Y:S05]  /*2ed0*/  @P0 BRA `(.L_x_56) ;  /* 0x0000000000580947 */ /* 0x000fea0003800000 */
[----:B------:R-:W-:-:S13]  /*2ee0*/  ELECT P0, URZ, PT ;  /* 0x0000000000ff782f */ /* 0x000fda0003800000 */
[----:B------:R-:W-:Y:S05]  /*2ef0*/  @!P0 BRA `(.L_x_57) ;  /* 0x0000000000608947 */ /* 0x000fea0003800000 */
[----:B------:R-:W-:Y:S01]  /*2f00*/  UMOV UR4, 0x10 ;  /* 0x0000001000047882 */ /* 0x000fe20000000000 */
[----:B------:R-:W-:Y:S01]  /*2f10*/  HFMA2 R0, -RZ, RZ, 0, 5.9604644775390625e-08 ;  /* 0x00000001ff007431 */ /* 0x000fe200000001ff */
[----:B------:R-:W-:-:S03]  /*2f20*/  MOV R3, 0xffff ;  /* 0x0000ffff00037802 */ /* 0x000fc60000000f00 */
[----:B------:R-:W-:Y:S04]  /*2f30*/  DEPBAR.LE SB1, 0x36 ;  /* 0x00009d800000791a */ /* 0x000fe80000000000 */
[----:B------:R-:W1:Y:S02]  /*2f40*/  UTCATOMSWS.FIND_AND_SET.ALIGN UP0, UR4, UR4 ;  /* 0x00000004000475e3 */ /* 0x000e640008000800 */
[----:B-1----:R-:W-:Y:S01]  /*2f50*/  MOV R4, UR4 ;  /* 0x0000000400047c02 */ /* 0x002fe20008000f00 */
[----:B------:R-:W-:Y:S06]  /*2f60*/  BRA.U UP0, `(.L_x_58) ;  /* 0x0000000100187547 */ /* 0x000fec000b800000 */
.L_x_59:
[----:B------:R-:W-:Y:S05]  /*2f70*/  NANOSLEEP 0x64 ;  /* 0x000000640000795d */ /* 0x000fea0003800000 */
[----:B------:R-:W-:-:S05]  /*2f80*/  UMOV UR4, 0x10 ;  /* 0x0000001000047882 */ /* 0x000fca0000000000 */
[----:B------:R-:W-:Y:S04]  /*2f90*/  DEPBAR.LE SB1, 0x36 ;  /* 0x00009d800000791a */ /* 0x000fe80000000000 */
[----:B------:R-:W1:Y:S02]  /*2fa0*/  UTCATOMSWS.FIND_AND_SET.ALIGN UP0, UR4, UR4 ;  /* 0x00000004000475e3 */ /* 0x000e640008000800 */
[----:B-1----:R-:W-:Y:S01]  /*2fb0*/  MOV R4, UR4 ;  /* 0x0000000400047c02 */ /* 0x002fe20008000f00 */
[----:B------:R-:W-:Y:S05]  /*2fc0*/  BRA.U !UP0, `(.L_x_59) ;  /* 0xfffffffd08e87547 */ /* 0x000fea000b83ffff */
.L_x_58:
[-C--:B------:R-:W-:Y:S02]  /*2fd0*/  SHF.L.U32 R3, R3, R4.reuse, RZ ;  /* 0x0000000403037219 */ /* 0x080fe400000006ff */
[----:B------:R-:W-:Y:S01]  /*2fe0*/  SHF.L.U32 R0, R0, R4, RZ ;  /* 0x0000000400007219 */ /* 0x000fe200000006ff */
[----:B------:R-:W-:Y:S02]  /*2ff0*/  IMAD.SHL.U32 R4, R4, 0x20, RZ ;  /* 0x0000002004047824 */ /* 0x000fe400078e00ff */
[----:B------:R1:W-:Y:S04]  /*3000*/  ATOMS.OR RZ, [UR5+0x14], R3 ;  /* 0x00001403ffff798c */ /* 0x0003e8000b000005 */
[----:B------:R1:W-:Y:S04]  /*3010*/  ATOMS.OR RZ, [UR5+0x18], R0 ;  /* 0x00001800ffff798c */ /* 0x0003e8000b000005 */
[----:B------:R1:W-:Y:S01]  /*3020*/  STS [UR6+0x120], R4 ;  /* 0x00012004ff007988 */ /* 0x0003e20008000806 */
[----:B------:R-:W-:Y:S05]  /*3030*/  BRA `(.L_x_57) ;  /* 0x0000000000107947 */ /* 0x000fea0003800000 */
.L_x_56:
[----:B------:R-:W-:Y:S02]  /*3040*/  MOV R0, 0xffffffff ;  /* 0xffffffff00007802 */ /* 0x000fe40000000f00 */
[----:B------:R-:W-:-:S03]  /*3050*/  MOV R4, 0x3080 ;  /* 0x0000308000047802 */ /* 0x000fc60000000f00 */
[----:B------:R1:W-:Y:S04]  /*3060*/  STS [UR6+0x120], R0 ;  /* 0x00012000ff007988 */ /* 0x0003e80008000806 */
[----:B-1---5:R-:W-:Y:S05]  /*3070*/  CALL.REL.NOINC `($__internal_1_$__cuda_sm10x_tcgen05_guardrail_trap_phase_invalid_during_alloc) ;  /* 0x0000005000587944 */ /* 0x022fea0003c00000 */
.L_x_57:
[----:B------:R-:W-:Y:S05]  /*3080*/  WARPSYNC.ALL ;  /* 0x0000000000007948 */ /* 0x000fea0003800000 */
[----:B------:R-:W2:Y:S01]  /*3090*/  S2UR UR4, SR_CgaCtaId ;  /* 0x00000000000479c3 */ /* 0x000ea20000008800 */
[----:B------:R-:W-:Y:S01]  /*30a0*/  UMOV UR26, 0x400 ;  /* 0x00000400001a7882 */ /* 0x000fe20000000000 */
[----:B------:R-:W-:-:S06]  /*30b0*/  NOP ;  /* 0x0000000000007918 */ /* 0x000fcc0000000000 */
[----:B------:R-:W-:Y:S06]  /*30c0*/  BAR.ARV 0x6, 0xa0 ;  /* 0x0182800000007b1d */ /* 0x000fec0000002000 */
[----:B------:R-:W3:Y:S01]  /*30d0*/  LDCU UR5, c[0x0][0x38c] ;  /* 0x00007180ff0577ac */ /* 0x000ee20008000800 */
[----:B------:R-:W-:Y:S01]  /*30e0*/  LOP3.LUT R2, R2, 0xffff, RZ, 0xc0, !PT ;  /* 0x0000ffff02027812 */ /* 0x000fe200078ec0ff */
[----:B------:R-:W-:Y:S01]  /*30f0*/  IMAD.MOV.U32 R11, RZ, RZ, 0x1 ;  /* 0x00000001ff0b7424 */ /* 0x000fe200078e00ff */
[----:B------:R-:W-:Y:S01]  /*3100*/  CS2R R8, SRZ ;  /* 0x0000000000087805 */ /* 0x000fe2000001ff00 */
[----:B------:R-:W4:Y:S01]  /*3110*/  LDCU UR7, c[0x0][0x38c] ;  /* 0x00007180ff0777ac */ /* 0x000f220008000800 */
[----:B------:R-:W-:Y:S01]  /*3120*/  R2UR UR27, R2 ;  /* 0x00000000021b72ca */ /* 0x000fe200000e0000 */
[----:B------:R-:W-:Y:S01]  /*3130*/  IMAD.MOV.U32 R10, RZ, RZ, RZ ;  /* 0x000000ffff0a7224 */ /* 0x000fe200078e00ff */
[----:B------:R-:W-:Y:S01]  /*3140*/  UMOV UR30, URZ ;  /* 0x000000ff001e7c82 */ /* 0x000fe20008000000 */
[----:B------:R-:W-:Y:S01]  /*3150*/  UMOV UR24, URZ ;  /* 0x000000ff00187c82 */ /* 0x000fe20008000000 */
[----:B--2---:R-:W-:Y:S01]  /*3160*/  ULEA UR26, UR4, UR26, 0x18 ;  /* 0x0000001a041a7291 */ /* 0x004fe2000f8ec0ff */
[----:B------:R-:W-:Y:S01]  /*3170*/  UMOV UR38, 0x0 ;  /* 0x0000000000267882 */ /* 0x000fe20000000000 */
[----:B------:R-:W-:-:S02]  /*3180*/  UMOV UR39, 0x4200010 ;  /* 0x0420001000277882 */ /* 0x000fc40000000000 */
[----:B------:R-:W-:Y:S02]  /*3190*/  UIADD3 UR4, UPT, UPT, UR26, 0x4400, URZ ;  /* 0x000044001a047890 */ /* 0x000fe4000fffe0ff */
[----:B------:R-:W-:Y:S02]  /*31a0*/  UIADD3 UR6, UPT, UPT, UR26, 0xc400, URZ ;  /* 0x0000c4001a067890 */ /* 0x000fe4000fffe0ff */
[----:B---3--:R-:W-:Y:S01]  /*31b0*/  UIADD3 UR5, UPT, UPT, UR5, 0x7f, URZ ;  /* 0x0000007f05057890 */ /* 0x008fe2000fffe0ff */
[----:B-1----:R-:W1:Y:S01]  /*31c0*/  LDS R0, [UR26+0x120] ;  /* 0x0001201aff007984 */ /* 0x002e620008000800 */
[----:B------:R-:W-:Y:S01]  /*31d0*/  UMOV UR36, 0x0 ;  /* 0x0000000000247882 */ /* 0x000fe20000000000 */
[----:B------:R-:W-:Y:S01]  /*31e0*/  UMOV UR37, 0x4200010 ;  /* 0x0420001000257882 */ /* 0x000fe20000000000 */
[----:B------:R-:W-:Y:S02]  /*31f0*/  USHF.R.S32.HI UR40, URZ, 0x1f, UR5 ;  /* 0x0000001fff287899 */ /* 0x000fe40008011405 */
[----:B----4-:R-:W-:-:S02]  /*3200*/  UISETP.GE.AND UP4, UPT, UR7, 0x1, UPT ;  /* 0x000000010700788c */ /* 0x010fc4000bf86270 */
[----:B------:R-:W-:Y:S02]  /*3210*/  ULEA.HI UR40, UR40, UR5, URZ, 0x7 ;  /* 0x0000000528287291 */ /* 0x000fe4000f8f38ff */
[----:B------:R-:W-:Y:S02]  /*3220*/  USHF.R.U32.HI UR5, URZ, 0x4, UR4 ;  /* 0x00000004ff057899 */ /* 0x000fe40008011604 */
[----:B------:R-:W-:Y:S02]  /*3230*/  USHF.R.S32.HI UR40, URZ, 0x7, UR40 ;  /* 0x00000007ff287899 */ /* 0x000fe40008011428 */
[----:B------:R-:W-:Y:S02]  /*3240*/  USHF.R.U32.HI UR4, URZ, 0x4, UR6 ;  /* 0x00000004ff047899 */ /* 0x000fe40008011606 */
[----:B------:R-:W-:Y:S02]  /*3250*/  UISETP.LT.AND UP0, UPT, UR40, 0x1, UPT ;  /* 0x000000012800788c */ /* 0x000fe4000bf01270 */
[----:B------:R-:W-:-:S02]  /*3260*/  ULOP3.LUT UR5, UR5, 0x3fff, URZ, 0xc0, !UPT ;  /* 0x00003fff05057892 */ /* 0x000fc4000f8ec0ff */
[----:B------:R-:W-:Y:S02]  /*3270*/  ULOP3.LUT UR4, UR4, 0x3fff, URZ, 0xc0, !UPT ;  /* 0x00003fff04047892 */ /* 0x000fe4000f8ec0ff */
[----:B------:R-:W-:Y:S02]  /*3280*/  USEL UR41, UR40, 0x1, !UP0 ;  /* 0x0000000128297887 */ /* 0x000fe4000c000000 */
[----:B------:R-:W-:Y:S02]  /*3290*/  ULOP3.LUT UR28, UR5, 0x10000, URZ, 0xfc, !UPT ;  /* 0x00010000051c7892 */ /* 0x000fe4000f8efcff */
[----:B------:R-:W-:Y:S02]  /*32a0*/  ULOP3.LUT UR29, UR4, 0x10000, URZ, 0xfc, !UPT ;  /* 0x00010000041d7892 */ /* 0x000fe4000f8efcff */
[----:B------:R-:W-:Y:S01]  /*32b0*/  UIADD3 UR41, UPT, UPT, -UR41, URZ, URZ ;  /* 0x000000ff29297290 */ /* 0x000fe2000fffe1ff */
[----:B------:R-:W-:Y:S01]  /*32c0*/  UMOV UR34, 0x0 ;  /* 0x0000000000227882 */ /* 0x000fe20000000000 */
[----:B------:R-:W-:Y:S01]  /*32d0*/  UMOV UR35, 0x4200010 ;  /* 0x0420001000237882 */ /* 0x000fe20000000000 */
[----:B------:R-:W-:Y:S01]  /*32e0*/  UMOV UR32, 0x0 ;  /* 0x0000000000207882 */ /* 0x000fe20000000000 */
[----:B------:R-:W-:Y:S01]  /*32f0*/  UMOV UR33, 0x4200010 ;  /* 0x0420001000217882 */ /* 0x000fe20000000000 */
[----:B-1----:R-:W-:-:S15]  /*3300*/  R2UR UR42, R0 ;  /* 0x00000000002a72ca */ /* 0x002fde00000e0000 */
.L_x_66:
[----:B------:R-:W-:Y:S02]  /*3310*/  LEA R0, R10, UR26, 0x3 ;  /* 0x0000001a0a007c11 */ /* 0x000fe4000f8e18ff */
[----:B------:R-:W-:Y:S02]  /*3320*/  SHF.L.U32 R5, R9, 0x1f, RZ ;  /* 0x0000001f09057819 */ /* 0x000fe400000006ff */
[----:B------:R-:W-:Y:S01]  /*3330*/  PLOP3.LUT P0, PT, PT, PT, UP4, 0x80, 0x8 ;  /* 0x000000000008781c */ /* 0x000fe20003f0f048 */
[----:B------:R-:W-:Y:S01]  /*3340*/  VIADD R3, R0, 0x80 ;  /* 0x0000008000037836 */ /* 0x000fe20000000000 */
[----:B-1----:R-:W1:Y:S02]  /*3350*/  SYNCS.PHASECHK.TRANS64.TRYWAIT P1, [R0+URZ+0x70], R5 ;  /* 0x00007005000075a7 */ /* 0x002e6400080211ff */
[----:B-1-3--:R-:W-:Y:S09]  /*3360*/  @!P1 BRA `(.L_x_60) ;  /* 0x0000004800289947 */ /* 0x00aff20003800000 */
.L_x_127:
[----:B------:R-:W-:Y:S01]  /*3370*/  LEA R4, R10, UR26, 0x4 ;  /* 0x0000001a0a047c11 */ /* 0x000fe2000f8e20ff */
[----:B------:R-:W-:Y:S01]  /*3380*/  @UP4 ULEA UR4, UR24, UR26, 0x3 ;  /* 0x0000001a18044291 */ /* 0x000fe2000f8e18ff */
[----:B------:R-:W-:Y:S01]  /*3390*/  PLOP3.LUT P2, PT, PT, PT, PT, 0x80, 0x8 ;  /* 0x000000000008781c */ /* 0x000fe20003f4f070 */
[----:B------:R-:W-:Y:S01]  /*33a0*/  ULEA UR31, UR30, UR26, 0x3 ;  /* 0x0000001a1e1f7291 */ /* 0x000fe2000f8e18ff */
[----:B------:R-:W-:Y:S02]  /*33b0*/  PRMT R3, RZ, 0x654, R3 ;  /* 0x00000654ff037816 */ /* 0x000fe40000000003 */
[----:B-1----:R-:W1:Y:S01]  /*33c0*/  LDS.128 R4, [R4+0x100] ;  /* 0x0001000004047984 */ /* 0x002e620000000c00 */
[----:B------:R-:W-:Y:S02]  /*33d0*/  @P0 SHF.L.U32 R2, R8, 0x1f, RZ ;  /* 0x0000001f08020819 */ /* 0x000fe400000006ff */
[----:B------:R-:W-:Y:S01]  /*33e0*/  SHF.L.U32 R0, R11, 0x1f, RZ ;  /* 0x0000001f0b007819 */ /* 0x000fe200000006ff */
[----:B------:R-:W-:Y:S01]  /*33f0*/  @!PT LDS RZ, [RZ] ;  /* 0x00000000fffff984 */ /* 0x000fe20000000800 */
[----:B------:R-:W-:Y:S01]  /*3400*/  @!PT LDS RZ, [RZ] ;  /* 0x00000000fffff984 */ /* 0x000fe20000000800 */
[----:B------:R-:W-:Y:S01]  /*3410*/  @!PT LDS RZ, [RZ] ;  /* 0x00000000fffff984 */ /* 0x000fe20000000800 */
[----:B------:R-:W-:Y:S01]  /*3420*/  @!PT LDS RZ, [RZ] ;  /* 0x00000000fffff984 */ /* 0x000fe20000000800 */
[----:B------:R2:W-:Y:S06]  /*3430*/  MEMBAR.ALL.CTA ;  /* 0x0000000000007992 */ /* 0x0005ec0000008000 */
[----:B--2---:R-:W2:Y:S02]  /*3440*/  FENCE.VIEW.ASYNC.S ;  /* 0x00000000000073c6 */ /* 0x004ea40000000000 */
[----:B--2---:R2:W-:Y:S01]  /*3450*/  SYNCS.ARRIVE.TRANS64.RED.A1T0 RZ, [R3+URZ], RZ ;  /* 0x000000ff03ff79a7 */ /* 0x0045e200081004ff */
[----:B------:R2:W3:Y:S01]  /*3460*/  @P0 SYNCS.PHASECHK.TRANS64.TRYWAIT P2, [UR4], R2 ;  /* 0x00000002ff0005a7 */ /* 0x0004e20008041104 */
[----:B------:R-:W-:Y:S01]  /*3470*/  ULEA.HI UR4, UR30, UR30, URZ, 0x1 ;  /* 0x0000001e1e047291 */ /* 0x000fe2000f8f08ff */
[----:B-1----:R-:W-:-:S03]  /*3480*/  LOP3.LUT P1, RZ, R6, 0x1, RZ, 0xc0, !PT ;  /* 0x0000000106ff7812 */ /* 0x002fc6000782c0ff */
[----:B------:R-:W-:Y:S02]  /*3490*/  USHF.L.U32 UR11, UR4, 0x6, URZ ;  /* 0x00000006040b7899 */ /* 0x000fe400080006ff */
[----:B------:R-:W-:Y:S02]  /*34a0*/  ULOP3.LUT UR4, UR4, 0xffe, URZ, 0xc0, !UPT ;  /* 0x00000ffe04047892 */ /* 0x000fe4000f8ec0ff */
[----:B------:R-:W-:Y:S02]  /*34b0*/  ULOP3.LUT UR11, UR11, 0xffffff80, URZ, 0xc0, !UPT ;  /* 0xffffff800b0b7892 */ /* 0x000fe4000f8ec0ff */
[----:B------:R-:W-:Y:S02]  /*34c0*/  UIADD3 UR4, UPT, UPT, -UR4, UR30, URZ ;  /* 0x0000001e04047290 */ /* 0x000fe4000fffe1ff */
[----:B------:R-:W-:Y:S01]  /*34d0*/  UIADD3 UR11, UPT, UPT, UR42, UR11, URZ ;  /* 0x0000000b2a0b7290 */ /* 0x000fe2000fffe0ff */
[----:B------:R-:W1:Y:S03]  /*34e0*/  SYNCS.PHASECHK.TRANS64.TRYWAIT P0, [UR31+0xb0], R0 ;  /* 0x0000b000ff0075a7 */ /* 0x000e66000800111f */
[----:B------:R-:W-:Y:S01]  /*34f0*/  ULEA UR11, UR4, UR11, 0x14 ;  /* 0x0000000b040b7291 */ /* 0x000fe2000f8ea0ff */
[----:B-123--:R-:W-:Y:S11]  /*3500*/  @!P0 BRA `(.L_x_61) ;  /* 0x0000004400d48947 */ /* 0x00eff60003800000 */
.L_x_129:
[----:B------:R-:W-:Y:S01]  /*3510*/  IADD3 R10, PT, PT, R10, 0x1, RZ ;  /* 0x000000010a0a7810 */ /* 0x000fe20007ffe0ff */
[----:B------:R-:W-:Y:S06]  /*3520*/  BRA.U !UP4, `(.L_x_62) ;  /* 0x000000010cc07547 */ /* 0x000fec000b800000 */
[----:B------:R-:W-:Y:S01]  /*3530*/  UPLOP3.LUT UP2, UPT, UPT, UPT, UPT, 0x40, 0x4 ;  /* 0x000000000004789c */ /* 0x000fe20003f4e870 */
[----:B------:R-:W-:Y:S01]  /*3540*/  UMOV UR23, UR41 ;  /* 0x0000002900177c82 */ /* 0x000fe20008000000 */
[----:B------:R-:W-:Y:S01]  /*3550*/  UMOV UR22, UR40 ;  /* 0x0000002800167c82 */ /* 0x000fe20008000000 */
[----:B------:R-:W-:-:S08]  /*3560*/  UMOV UR10, UR24 ;  /* 0x00000018000a7c82 */ /* 0x000fd00008000000 */
.L_x_65:
[----:B------:R-:W-:Y:S02]  /*3570*/  UIADD3 UR23, UPT, UPT, UR23, 0x1, URZ ;  /* 0x0000000117177890 */ /* 0x000fe4000fffe0ff */
[----:B--2---:R-:W-:Y:S02]  /*3580*/  ULEA UR5, UR10, UR26, 0x3 ;  /* 0x0000001a0a057291 */ /* 0x004fe4000f8e18ff */
[----:B------:R-:W-:Y:S01]  /*3590*/  UISETP.NE.AND UP3, UPT, UR23, URZ, UPT ;  /* 0x000000ff1700728c */ /* 0x000fe2000bf65270 */
[----:B---3--:R-:W-:Y:S10]  /*35a0*/  @P2 BRA `(.L_x_63) ;  /* 0x00000000000c2947 */ /* 0x008ff40003800000 */
[----:B-1----:R-:W-:Y:S04]  /*35b0*/  SHF.L.U32 R3, R8, 0x1f, RZ ;  /* 0x0000001f08037819 */ /* 0x002fe800000006ff */
[----:B------:R-:W1:Y:S02]  /*35c0*/  SYNCS.PHASECHK.TRANS64.TRYWAIT P0, [UR5], R3 ;  /* 0x00000003ff0075a7 */ /* 0x000e640008001105 */
[----:B-1----:R-:W-:Y:S05]  /*35d0*/  @!P0 BRA `(.L_x_64) ;  /* 0x0000004400b88947 */ /* 0x002fea0003800000 */
.L_x_63:
[----:B------:R-:W-:Y:S01]  /*35e0*/  UISETP.NE.AND UP0, UPT, UR22, 0x1, UPT ;  /* 0x000000011600788c */ /* 0x000fe2000bf05270 */
[----:B------:R-:W-:Y:S01]  /*35f0*/  PLOP3.LUT P2, PT, PT, PT, PT, 0x80, 0x8 ;  /* 0x000000000008781c */ /* 0x000fe20003f4f070 */
[----:B------:R-:W-:Y:S02]  /*3600*/  UIADD3 UR4, UPT, UPT, UR10, 0x1, URZ ;  /* 0x000000010a047890 */ /* 0x000fe4000fffe0ff */
[----:B------:R-:W-:Y:S02]  /*3610*/  UIADD3 UR25, UPT, UPT, UR5, 0x20, URZ ;  /* 0x0000002005197890 */ /* 0x000fe4000fffe0ff */
[----:B------:R-:W-:Y:S01]  /*3620*/  UISETP.NE.AND UP1, UPT, UR4, 0x4, UPT ;  /* 0x000000040400788c */ /* 0x000fe2000bf25270 */
[----:B------:R-:W-:Y:S01]  /*3630*/  PLOP3.LUT P0, PT, PT, PT, UP0, 0x80, 0x8 ;  /* 0x000000000008781c */ /* 0x000fe20003f0f008 */
[----:B------:R-:W-:Y:S02]  /*3640*/  UIADD3 UR22, UPT, UPT, UR22, -0x1, URZ ;  /* 0xffffffff16167890 */ /* 0x000fe4000fffe0ff */
[----:B------:R-:W-:Y:S02]  /*3650*/  USEL UR6, URZ, 0x1, UP1 ;  /* 0x00000001ff067887 */ /* 0x000fe40008800000 */
[----:B------:R-:W-:Y:S01]  /*3660*/  USEL UR24, UR4, URZ, UP1 ;  /* 0x000000ff04187287 */ /* 0x000fe20008800000 */
[----:B------:R-:W-:Y:S01]  /*3670*/  UMOV UR7, 0x40004040 ;  /* 0x4000404000077882 */ /* 0x000fe20000000000 */
[----:B------:R-:W-:Y:S02]  /*3680*/  UMOV UR5, 0x40004040 ;  /* 0x4000404000057882 */ /* 0x000fe40000000000 */
[----:B------:R-:W-:Y:S01]  /*3690*/  @UP0 ULEA UR4, UR24, UR26, 0x3 ;  /* 0x0000001a18040291 */ /* 0x000fe2000f8e18ff */
[----:B------:R-:W-:Y:S01]  /*36a0*/  LOP3.LUT R8, R8, UR6, RZ, 0x3c, !PT ;  /* 0x0000000608087c12 */ /* 0x000fe2000f8e3cff */
[----:B------:R-:W-:Y:S01]  /*36b0*/  ULEA UR6, UR10, UR29, 0xa ;  /* 0x0000001d0a067291 */ /* 0x000fe2000f8e50ff */
[----:B------:R-:W-:Y:S02]  /*36c0*/  UMOV UR21, 0x40004040 ;  /* 0x4000404000157882 */ /* 0x000fe40000000000 */
[----:B-1----:R-:W-:Y:S01]  /*36d0*/  @P0 SHF.L.U32 R0, R8, 0x1f, RZ ;  /* 0x0000001f08000819 */ /* 0x002fe200000006ff */
[----:B------:R-:W-:Y:S02]  /*36e0*/  UIADD3 UR20, UPT, UPT, UR6, 0x2, URZ ;  /* 0x0000000206147890 */ /* 0x000fe4000fffe0ff */
[----:B------:R-:W-:Y:S01]  /*36f0*/  UIADD3 UR16, UPT, UPT, UR6, 0x4, URZ ;  /* 0x0000000406107890 */ /* 0x000fe2000fffe0ff */
[----:B------:R2:W3:Y:S01]  /*3700*/  @P0 SYNCS.PHASECHK.TRANS64.TRYWAIT P2, [UR4], R0 ;  /* 0x00000000ff0005a7 */ /* 0x0004e20008041104 */
[----:B------:R-:W-:Y:S02]  /*3710*/  ULEA UR4, UR10, UR28, 0x9 ;  /* 0x0000001c0a047291 */ /* 0x000fe4000f8e48ff */
[----:B------:R-:W-:Y:S02]  /*3720*/  UIADD3 UR12, UPT, UPT, UR6, 0x6, URZ ;  /* 0x00000006060c7890 */ /* 0x000fe4000fffe0ff */
[----:B------:R-:W-:Y:S02]  /*3730*/  UIADD3 UR18, UPT, UPT, UR4, 0x2, URZ ;  /* 0x0000000204127890 */ /* 0x000fe4000fffe0ff */
[----:B------:R-:W-:Y:S02]  /*3740*/  UIADD3 UR14, UPT, UPT, UR4, 0x4, URZ ;  /* 0x00000004040e7890 */ /* 0x000fe4000fffe0ff */
[----:B------:R-:W-:Y:S01]  /*3750*/  UIADD3 UR8, UPT, UPT, UR4, 0x6, URZ ;  /* 0x0000000604087890 */ /* 0x000fe2000fffe0ff */
[----:B------:R2:W-:Y:S01]  /*3760*/  UTCQMMA gdesc[UR4], gdesc[UR6], tmem[UR11], tmem[UR38], idesc[UR39], UP2 ;  /* 0x00ff2606040075ea */ /* 0x0005e2000900030b */
[----:B------:R-:W-:Y:S01]  /*3770*/  UPLOP3.LUT UP2, UPT, UPT, UPT, UPT, 0x80, 0x8 ;  /* 0x000000000008789c */ /* 0x000fe20003f4f070 */
[----:B------:R-:W-:Y:S01]  /*3780*/  UMOV UR19, 0x40004040 ;  /* 0x4000404000137882 */ /* 0x000fe20000000000 */
[----:B------:R-:W-:Y:S01]  /*3790*/  UMOV UR17, 0x40004040 ;  /* 0x4000404000117882 */ /* 0x000fe20000000000 */
[----:B------:R2:W-:Y:S01]  /*37a0*/  UTCQMMA gdesc[UR18], gdesc[UR20], tmem[UR11], tmem[UR36], idesc[UR37], UPT ;  /* 0x00ff2414120075ea */ /* 0x0005e2000b80030b */
[----:B------:R-:W-:Y:S01]  /*37b0*/  UMOV UR15, 0x40004040 ;  /* 0x40004040000f7882 */ /* 0x000fe20000000000 */
[----:B------:R-:W-:Y:S01]  /*37c0*/  UMOV UR13, 0x40004040 ;  /* 0x40004040000d7882 */ /* 0x000fe20000000000 */
[----:B------:R-:W-:Y:S01]  /*37d0*/  UMOV UR9, 0x40004040 ;  /* 0x4000404000097882 */ /* 0x000fe20000000000 */
[----:B------:R2:W-:Y:S01]  /*37e0*/  UTCQMMA gdesc[UR14], gdesc[UR16], tmem[UR11], tmem[UR34], idesc[UR35], UPT ;  /* 0x00ff22100e0075ea */ /* 0x0005e2000b80030b */
[----:B------:R2:W-:Y:S01]  /*37f0*/  UTCQMMA gdesc[UR8], gdesc[UR12], tmem[UR11], tmem[UR32], idesc[UR33], UPT ;  /* 0x00ff200c080075ea */ /* 0x0005e2000b80030b */
[----:B------:R2:W-:Y:S01]  /*3800*/  UTCBAR.MULTICAST [UR25], URZ, UR27 ;  /* 0x000000ff190073e9 */ /* 0x0005e2000800081b */
[----:B------:R-:W-:Y:S01]  /*3810*/  UMOV UR10, UR24 ;  /* 0x00000018000a7c82 */ /* 0x000fe20008000000 */
[----:B------:R-:W-:Y:S05]  /*3820*/  BRA.U UP3, `(.L_x_65) ;  /* 0xfffffffd03507547 */ /* 0x000fea000b83ffff */
.L_x_62:
[----:B--2---:R-:W-:Y:S01]  /*3830*/  UIADD3 UR4, UPT, UPT, UR30, 0x1, URZ ;  /* 0x000000011e047890 */ /* 0x004fe2000fffe0ff */
[C---:B------:R-:W-:Y:S01]  /*3840*/  ISETP.NE.AND P0, PT, R10.reuse, 0x2, PT ;  /* 0x000000020a00780c */ /* 0x040fe20003f05270 */
[----:B------:R-:W-:Y:S02]  /*3850*/  UIADD3 UR5, UPT, UPT, UR31, 0x90, URZ ;  /* 0x000000901f057890 */ /* 0x000fe4000fffe0ff */
[----:B------:R-:W-:Y:S01]  /*3860*/  UISETP.NE.AND UP0, UPT, UR4, 0x4, UPT ;  /* 0x000000040400788c */ /* 0x000fe2000bf05270 */
[----:B-1----:R-:W-:Y:S02]  /*3870*/  SEL R0, RZ, 0x1, P0 ;  /* 0x00000001ff007807 */ /* 0x002fe40000000000 */
[----:B------:R-:W-:Y:S01]  /*3880*/  SEL R10, R10, RZ, P0 ;  /* 0x000000ff0a0a7207 */ /* 0x000fe20000000000 */
[----:B------:R-:W-:Y:S01]  /*3890*/  USEL UR6, URZ, 0x1, UP0 ;  /* 0x00000001ff067887 */ /* 0x000fe20008000000 */
[----:B------:R-:W-:Y:S01]  /*38a0*/  LOP3.LUT R9, R9, R0, RZ, 0x3c, !PT ;  /* 0x0000000009097212 */ /* 0x000fe200078e3cff */
[----:B------:R-:W-:Y:S01]  /*38b0*/  USEL UR30, UR4, URZ, UP0 ;  /* 0x000000ff041e7287 */ /* 0x000fe20008000000 */
[----:B------:R1:W-:Y:S03]  /*38c0*/  UTCBAR [UR5], URZ ;  /* 0x000000ff050073e9 */ /* 0x0003e600080000ff */
[----:B------:R-:W-:Y:S01]  /*38d0*/  LOP3.LUT R11, R11, UR6, RZ, 0x3c, !PT ;  /* 0x000000060b0b7c12 */ /* 0x000fe2000f8e3cff */
[----:B------:R-:W-:Y:S07]  /*38e0*/  @P1 BRA `(.L_x_66) ;  /* 0xfffffff800881947 */ /* 0x000fee000383ffff */
[----:B------:R-:W2:Y:S01]  /*38f0*/  S2UR UR8, SR_CgaCtaId ;  /* 0x00000000000879c3 */ /* 0x000ea20000008800 */
[----:B------:R-:W-:Y:S01]  /*3900*/  ELECT P0, URZ, PT ;  /* 0x0000000000ff782f */ /* 0x000fe20003800000 */
[----:B------:R-:W-:Y:S01]  /*3910*/  IMAD.MOV.U32 R0, RZ, RZ, 0x1 ;  /* 0x00000001ff007424 */ /* 0x000fe200078e00ff */
[----:B------:R-:W-:Y:S01]  /*3920*/  UIADD3 UR26, UPT, UPT, UR26, 0xb0, URZ ;  /* 0x000000b01a1a7890 */ /* 0x000fe2000fffe0ff */
[----:B------:R-:W-:Y:S01]  /*3930*/  SHF.L.U32 R3, R11, 0x1f, RZ ;  /* 0x0000001f0b037819 */ /* 0x000fe200000006ff */
[----:B------:R-:W-:-:S03]  /*3940*/  UMOV UR4, 0x40 ;  /* 0x0000004000047882 */ /* 0x000fc60000000000 */
[----:B------:R-:W-:Y:S01]  /*3950*/  UVIRTCOUNT.DEALLOC.SMPOOL 0x80 ;  /* 0x000000800000784c */ /* 0x000fe20000000000 */
[----:B--2---:R-:W-:Y:S02]  /*3960*/  ULEA UR8, UR8, UR4, 0x18 ;  /* 0x0000000408087291 */ /* 0x004fe4000f8ec0ff */
[----:B------:R-:W-:-:S07]  /*3970*/  ULEA UR4, UR30, UR26, 0x3 ;  /* 0x0000001a1e047291 */ /* 0x000fce000f8e18ff */
[----:B------:R2:W-:Y:S02]  /*3980*/  @P0 STS.U8 [UR8+0x1c], R0 ;  /* 0x00001c00ff000988 */ /* 0x0005e40008000008 */
[----:B------:R-:W4:Y:S02]  /*3990*/  SYNCS.PHASECHK.TRANS64.TRYWAIT P0, [UR4], R3 ;  /* 0x00000003ff0075a7 */ /* 0x000f240008001104 */
[----:B--2-4-:R-:W-:Y:S05]  /*39a0*/  @!P0 BRA `(.L_x_67) ;  /* 0x0000004000dc8947 */ /* 0x014fea0003800000 */
.L_x_132:
[----:B------:R-:W-:-:S04]  /*39b0*/  UIADD3 UR4, UPT, UPT, UR30, 0x1, URZ ;  /* 0x000000011e047890 */ /* 0x000fc8000fffe0ff */
[----:B------:R-:W-:-:S04]  /*39c0*/  UISETP.NE.AND UP0, UPT, UR4, 0x4, UPT ;  /* 0x000000040400788c */ /* 0x000fc8000bf05270 */
[----:B------:R-:W-:Y:S02]  /*39d0*/  USEL UR6, URZ, 0x1, UP0 ;  /* 0x00000001ff067887 */ /* 0x000fe40008000000 */
[----:B------:R-:W-:-:S04]  /*39e0*/  USEL UR4, UR4, URZ, UP0 ;  /* 0x000000ff04047287 */ /* 0x000fc80008000000 */
[----:B-1----:R-:W-:Y:S01]  /*39f0*/  ULEA UR5, UR4, UR26, 0x3 ;  /* 0x0000001a04057291 */ /* 0x002fe2000f8e18ff */
[----:B------:R-:W-:-:S04]  /*3a00*/  LOP3.LUT R2, R11, UR6, RZ, 0x3c, !PT ;  /* 0x000000060b027c12 */ /* 0x000fc8000f8e3cff */
[----:B--2---:R-:W-:-:S04]  /*3a10*/  SHF.L.U32 R3, R2, 0x1f, RZ ;  /* 0x0000001f02037819 */ /* 0x004fc800000006ff */
[----:B------:R-:W1:Y:S02]  /*3a20*/  SYNCS.PHASECHK.TRANS64.TRYWAIT P0, [UR5], R3 ;  /* 0x00000003ff0075a7 */ /* 0x000e640008001105 */
[----:B-1----:R-:W-:Y:S05]  /*3a30*/  @!P0 BRA `(.L_x_68) ;  /* 0x0000004000d08947 */ /* 0x002fea0003800000 */
.L_x_134:
        /* <DEDUP_REMOVED lines=9> */
.L_x_136:
[----:B------:R-:W-:-:S04]  /*3ad0*/  UIADD3 UR4, UPT, UPT, UR4, 0x1, URZ ;  /* 0x0000000104047890 */ /* 0x000fc8000fffe0ff */
[----:B------:R-:W-:-:S04]  /*3ae0*/  UISETP.NE.AND UP0, UPT, UR4, 0x4, UPT ;  /* 0x000000040400788c */ /* 0x000fc8000bf05270 */
[----:B------:R-:W-:Y:S02]  /*3af0*/  USEL UR5, URZ, 0x1, UP0 ;  /* 0x00000001ff057887 */ /* 0x000fe40008000000 */
[----:B------:R-:W-:-:S04]  /*3b00*/  USEL UR4, UR4, URZ, UP0 ;  /* 0x000000ff04047287 */ /* 0x000fc80008000000 */
[----:B------:R-:W-:Y:S01]  /*3b10*/  ULEA UR4, UR4, UR26, 0x3 ;  /* 0x0000001a04047291 */ /* 0x000fe2000f8e18ff */
[----:B-1----:R-:W-:-:S04]  /*3b20*/  LOP3.LUT R3, R2, UR5, RZ, 0x3c, !PT ;  /* 0x0000000502037c12 */ /* 0x002fc8000f8e3cff */
[----:B------:R-:W-:-:S04]  /*3b30*/  SHF.L.U32 R3, R3, 0x1f, RZ ;  /* 0x0000001f03037819 */ /* 0x000fc800000006ff */
[----:B------:R-:W1:Y:S02]  /*3b40*/  SYNCS.PHASECHK.TRANS64.TRYWAIT P0, [UR4], R3 ;  /* 0x00000003ff0075a7 */ /* 0x000e640008001104 */
[----:B-1----:R-:W-:Y:S05]  /*3b50*/  @!P0 BRA `(.L_x_70) ;  /* 0x0000004000b88947 */ /* 0x002fea0003800000 */
.L_x_138:
[----:B------:R-:W-:Y:S01]  /*3b60*/  NOP ;  /* 0x0000000000007918 */ /* 0x000fe20000000000 */
[----:B-1----:R-:W1:Y:S01]  /*3b70*/  LDS R0, [UR8+0x14] ;  /* 0x00001408ff007984 */ /* 0x002e620008000800 */
[----:B------:R-:W-:Y:S01]  /*3b80*/  ULOP3.LUT UR4, UR42, 0xffff, URZ, 0xc0, !UPT ;  /* 0x0000ffff2a047892 */ /* 0x000fe2000f8ec0ff */
[----:B------:R-:W-:Y:S01]  /*3b90*/  UMOV UR5, 0xffff ;  /* 0x0000ffff00057882 */ /* 0x000fe20000000000 */
[----:B------:R-:W-:Y:S02]  /*3ba0*/  UMOV UR6, 0x1 ;  /* 0x0000000100067882 */ /* 0x000fe40000000000 */
[----:B------:R-:W-:-:S04]  /*3bb0*/  USHF.R.U32.HI UR4, URZ, 0x5, UR4 ;  /* 0x00000005ff047899 */ /* 0x000fc80008011604 */
[----:B------:R-:W-:Y:S02]  /*3bc0*/  USHF.L.U32 UR5, UR5, UR4, URZ ;  /* 0x0000000405057299 */ /* 0x000fe400080006ff */
[----:B------:R-:W-:-:S04]  /*3bd0*/  USHF.L.U32 UR4, UR6, UR4, URZ ;  /* 0x0000000406047299 */ /* 0x000fc800080006ff */
[----:B-1----:R-:W-:-:S04]  /*3be0*/  LOP3.LUT R0, R0, UR5, RZ, 0xc0, !PT ;  /* 0x0000000500007c12 */ /* 0x002fc8000f8ec0ff */
[----:B------:R-:W-:-:S13]  /*3bf0*/  ISETP.NE.AND P0, PT, R0, UR5, PT ;  /* 0x0000000500007c0c */ /* 0x000fda000bf05270 */
[----:B------:R-:W-:Y:S05]  /*3c00*/  @P0 BRA `(.L_x_71) ;  /* 0x0000000000580947 */ /* 0x000fea0003800000 */
[----:B------:R-:W1:Y:S02]  /*3c10*/  LDS R0, [UR8+0x18] ;  /* 0x00001808ff007984 */ /* 0x000e640008000800 */
[----:B-1----:R-:W-:-:S04]  /*3c20*/  LOP3.LUT R0, R0, UR4, RZ, 0xc0, !PT ;  /* 0x0000000400007c12 */ /* 0x002fc8000f8ec0ff */
[----:B------:R-:W-:-:S13]  /*3c30*/  ISETP.NE.AND P0, PT, R0, UR4, PT ;  /* 0x0000000400007c0c */ /* 0x000fda000bf05270 */
[----:B------:R-:W-:Y:S05]  /*3c40*/  @P0 BRA `(.L_x_72) ;  /* 0x00000000003c0947 */ /* 0x000fea0003800000 */
[----:B------:R-:W1:Y:S01]  /*3c50*/  S2R R2, SR_LANEID ;  /* 0x0000000000027919 */ /* 0x000e620000000000 */
[----:B------:R-:W-:Y:S01]  /*3c60*/  ULOP3.LUT UR5, URZ, UR5, URZ, 0x33, !UPT ;  /* 0x00000005ff057292 */ /* 0x000fe2000f8e33ff */
[----:B------:R-:W-:Y:S01]  /*3c70*/  LOP3.LUT R4, RZ, UR4, RZ, 0x33, !PT ;  /* 0x00000004ff047c12 */ /* 0x000fe2000f8e33ff */
[----:B------:R-:W-:Y:S02]  /*3c80*/  VOTEU.ANY UR4, UPT, PT ;  /* 0x0000000000047886 */ /* 0x000fe400038e0100 */
[----:B------:R-:W-:Y:S01]  /*3c90*/  UFLO.U32 UR4, UR4 ;  /* 0x00000004000472bd */ /* 0x000fe200080e0000 */
[----:B------:R-:W2:Y:S01]  /*3ca0*/  REDUX UR6, R4 ;  /* 0x00000000040673c4 */ /* 0x000ea20000000000 */
[----:B------:R-:W-:-:S06]  /*3cb0*/  IMAD.U32 R0, RZ, RZ, UR5 ;  /* 0x00000005ff007e24 */ /* 0x000fcc000f8e00ff */
[----:B------:R4:W-:Y:S01]  /*3cc0*/  UTCATOMSWS.AND URZ, UR5 ;  /* 0x0000000500ff79e3 */ /* 0x0009e20008000000 */
[----:B------:R-:W3:Y:S01]  /*3cd0*/  REDUX UR7, R0 ;  /* 0x00000000000773c4 */ /* 0x000ee20000000000 */
[----:B-1----:R-:W-:Y:S01]  /*3ce0*/  ISETP.EQ.U32.AND P0, PT, R2, UR4, PT ;  /* 0x0000000402007c0c */ /* 0x002fe2000bf02070 */
[----:B--2---:R-:W-:Y:S01]  /*3cf0*/  IMAD.U32 R2, RZ, RZ, UR6 ;  /* 0x00000006ff027e24 */ /* 0x004fe2000f8e00ff */
[----:B---3--:R-:W-:-:S11]  /*3d00*/  MOV R3, UR7 ;  /* 0x0000000700037c02 */ /* 0x008fd60008000f00 */
[----:B------:R4:W-:Y:S04]  /*3d10*/  @P0 ATOMS.AND RZ, [UR8+0x14], R3 ;  /* 0x00001403ffff098c */ /* 0x0009e8000a800008 */
[----:B------:R4:W-:Y:S01]  /*3d20*/  @P0 ATOMS.AND RZ, [UR8+0x18], R2 ;  /* 0x00001802ffff098c */ /* 0x0009e2000a800008 */
[----:B------:R-:W-:Y:S05]  /*3d30*/  BRA `(.L_x_73) ;  /* 0x0000000000147947 */ /* 0x000fea0003800000 */
.L_x_72:
[----:B------:R-:W-:Y:S02]  /*3d40*/  MOV R2, 0x3d60 ;  /* 0x00003d6000027802 */ /* 0x000fe40000000f00 */
[----:B---3-5:R-:W-:Y:S05]  /*3d50*/  CALL.REL.NOINC `($__internal_0_$__cuda_sm10x_tcgen05_guardrail_trap_col_being_dealloced_not_returned_by_alloc) ;  /* 0x0000004400147944 */ /* 0x028fea0003c00000 */
[----:B------:R-:W-:Y:S05]  /*3d60*/  BRA `(.L_x_73) ;  /* 0x0000000000087947 */ /* 0x000fea0003800000 */
.L_x_71:
[----:B------:R-:W-:Y:S02]  /*3d70*/  MOV R2, 0x3d90 ;  /* 0x00003d9000027802 */ /* 0x000fe40000000f00 */
[----:B---3-5:R-:W-:Y:S05]  /*3d80*/  CALL.REL.NOINC `($__internal_2_$__cuda_sm10x_tcgen05_guardrail_trap_unallocated_columns_being_dealloced) ;  /* 0x0000004400207944 */ /* 0x028fea0003c00000 */
.L_x_73:
[----:B------:R-:W-:Y:S01]  /*3d90*/  NOP ;  /* 0x0000000000007918 */ /* 0x000fe20000000000 */
[----:B----4-:R-:W-:Y:S05]  /*3da0*/  EXIT ;  /* 0x000000000000794d */ /* 0x010fea0003800000 */
.L_x_55:
[----:B------:R-:W-:-:S09]  /*3db0*/  UISETP.NE.OR UP0, UPT, UR17, 0x3, !UP3 ;  /* 0x000000031100788c */ /* 0x000fd2000df05670 */
[----:B------:R-:W-:Y:S05]  /*3dc0*/  BRA.U UP0, `(.L_x_74) ;  /* 0x0000000d00807547 */ /* 0x000fea000b800000 */
[----:B------:R-:W1:Y:S01]  /*3dd0*/  S2UR UR10, SR_CgaCtaId ;  /* 0x00000000000a79c3 */ /* 0x000e620000008800 */
[----:B------:R-:W2:Y:S01]  /*3de0*/  LDCU UR32, c[0x0][0x370] ;  /* 0x00006e00ff2077ac */ /* 0x000ea20008000800 */
[----:B------:R-:W-:Y:S02]  /*3df0*/  HFMA2 R13, -RZ, RZ, 0, 0 ;  /* 0x00000000ff0d7431 */ /* 0x000fe400000001ff */
[----:B------:R-:W-:Y:S01]  /*3e00*/  IMAD.MOV.U32 R15, RZ, RZ, 0x1 ;  /* 0x00000001ff0f7424 */ /* 0x000fe200078e00ff */
[----:B------:R-:W-:Y:S01]  /*3e10*/  MOV R7, 0x1000 ;  /* 0x0000100000077802 */ /* 0x000fe20000000f00 */
[----:B------:R-:W2:Y:S01]  /*3e20*/  LDCU.128 UR28, c[0x0][0xb10] ;  /* 0x00016200ff1c77ac */ /* 0x000ea20008000c00 */
[----:B------:R-:W-:Y:S01]  /*3e30*/  IMAD.MOV.U32 R14, RZ, RZ, RZ ;  /* 0x000000ffff0e7224 */ /* 0x000fe200078e00ff */
[----:B------:R-:W3:Y:S01]  /*3e40*/  LDC.64 R16, c[0x0][0x348] ;  /* 0x0000d200ff107b82 */ /* 0x000ee20000000a00 */
[----:B------:R-:W4:Y:S01]  /*3e50*/  LDCU UR27, c[0x0][0x374] ;  /* 0x00006e80ff1b77ac */ /* 0x000f220008000800 */
[----:B------:R-:W1:Y:S06]  /*3e60*/  LDCU UR15, c[0x0][0xb0c] ;  /* 0x00016180ff0f77ac */ /* 0x000e6c0008000800 */
[----:B------:R-:W3:Y:S01]  /*3e70*/  LDC.64 R2, c[0x0][0x888] ;  /* 0x00022200ff027b82 */ /* 0x000ee20000000a00 */
[----:B------:R-:W1:Y:S01]  /*3e80*/  LDCU UR39, c[0x0][0xb20] ;  /* 0x00016400ff2777ac */ /* 0x000e620008000800 */
[----:B------:R-:W1:Y:S06]  /*3e90*/  LDCU UR4, c[0x0][0xb30] ;  /* 0x00016600ff0477ac */ /* 0x000e6c0008000800 */
[----:B------:R-:W3:Y:S01]  /*3ea0*/  LDC.64 R4, c[0x0][0x890] ;  /* 0x00022400ff047b82 */ /* 0x000ee20000000a00 */
[----:B------:R-:W-:Y:S01]  /*3eb0*/  UMOV UR21, 0x400 ;  /* 0x0000040000157882 */ /* 0x000fe20000000000 */
[----:B--2---:R-:W-:-:S02]  /*3ec0*/  UIMAD.WIDE.U32 UR6, UR32, UR28, URZ ;  /* 0x0000001c200672a5 */ /* 0x004fc4000f8e00ff */
[----:B----4-:R-:W-:Y:S02]  /*3ed0*/  UIMAD.WIDE.U32 UR8, UR27, UR31, URZ ;  /* 0x0000001f1b0872a5 */ /* 0x010fe4000f8e00ff */
[----:B-1----:R-:W-:Y:S02]  /*3ee0*/  ULEA UR21, UR10, UR21, 0x18 ;  /* 0x000000150a157291 */ /* 0x002fe4000f8ec0ff */
[----:B------:R-:W-:Y:S02]  /*3ef0*/  UPLOP3.LUT UP3, UPT, UPT, UPT, UPT, 0x40, 0x4 ;  /* 0x000000000004789c */ /* 0x000fe40003f6e870 */
[----:B------:R-:W-:Y:S02]  /*3f00*/  UIADD3 UR33, UPT, UPT, UR21, 0x48, URZ ;  /* 0x0000004815217890 */ /* 0x000fe4000fffe0ff */
[----:B------:R-:W-:Y:S01]  /*3f10*/  UIADD3 UR17, UPT, UPT, UR21, 0x40, URZ ;  /* 0x0000004015117890 */ /* 0x000fe2000fffe0ff */
[----:B------:R-:W-:Y:S01]  /*3f20*/  UMOV UR6, UR7 ;  /* 0x0000000700067c82 */ /* 0x000fe20008000000 */
[----:B------:R-:W-:Y:S01]  /*3f30*/  UMOV UR35, UR9 ;  /* 0x0000000900237c82 */ /* 0x000fe20008000000 */
[----:B------:R-:W-:-:S02]  /*3f40*/  UISETP.GE.AND UP0, UPT, UR42, 0x1, UPT ;  /* 0x000000012a00788c */ /* 0x000fc4000bf06270 */
[----:B------:R-:W-:Y:S01]  /*3f50*/  UISETP.NE.AND UP4, UPT, UR42, 0x1, UPT ;  /* 0x000000012a00788c */ /* 0x000fe2000bf85270 */
[----:B------:R-:W1:Y:S01]  /*3f60*/  LDCU.64 UR22, c[0x0][0xb28] ;  /* 0x00016500ff1677ac */ /* 0x000e620008000a00 */
[----:B------:R-:W-:Y:S02]  /*3f70*/  UISETP.NE.AND UP6, UPT, UR15, 0x1, UPT ;  /* 0x000000010f00788c */ /* 0x000fe4000bfc5270 */
[----:B------:R-:W-:Y:S02]  /*3f80*/  UISETP.NE.AND UP5, UPT, UR30, 0x1, UPT ;  /* 0x000000011e00788c */ /* 0x000fe4000bfa5270 */
[----:B------:R-:W-:Y:S02]  /*3f90*/  UPRMT UR33, UR10, 0x654, UR33 ;  /* 0x000006540a217896 */ /* 0x000fe40008000021 */
[----:B------:R-:W-:Y:S02]  /*3fa0*/  USHF.R.U32.HI UR37, URZ, UR29, UR6 ;  /* 0x0000001dff257299 */ /* 0x000fe40008011606 */
[----:B------:R-:W-:-:S02]  /*3fb0*/  UPRMT UR34, UR10, 0x654, UR17 ;  /* 0x000006540a227896 */ /* 0x000fc40008000011 */
[----:B------:R-:W-:Y:S02]  /*3fc0*/  USHF.R.U32.HI UR35, URZ, UR39, UR35 ;  /* 0x00000027ff237299 */ /* 0x000fe40008011623 */
[----:B------:R-:W-:-:S11]  /*3fd0*/  UISETP.NE.AND UP2, UPT, UR4, 0x1, UPT ;  /* 0x000000010400788c */ /* 0x000fd6000bf45270 */
.L_x_83:
[C---:B------:R-:W-:Y:S02]  /*3fe0*/  LEA R12, R14.reuse, UR21, 0x3 ;  /* 0x000000150e0c7c11 */ /* 0x040fe4000f8e18ff */
[----:B------:R-:W-:Y:S02]  /*3ff0*/  SHF.L.U32 R9, R13, 0x1f, RZ ;  /* 0x0000001f0d097819 */ /* 0x000fe400000006ff */
[----:B------:R-:W-:Y:S02]  /*4000*/  LEA R10, R14, UR21, 0x4 ;  /* 0x000000150e0a7c11 */ /* 0x000fe4000f8e20ff */
[----:B--2---:R-:W2:Y:S02]  /*4010*/  SYNCS.PHASECHK.TRANS64.TRYWAIT P0, [R12+URZ+0x70], R9 ;  /* 0x000070090c0075a7 */ /* 0x004ea400080011ff */
[----:B--2---:R-:W-:Y:S05]  /*4020*/  @!P0 BRA `(.L_x_75) ;  /* 0x0000003c009c8947 */ /* 0x004fea0003800000 */
.L_x_139:
[----:B--2---:R-:W2:Y:S01]  /*4030*/  LDS.128 R8, [R10+0x100] ;  /* 0x000100000a087984 */ /* 0x004ea20000000c00 */
[----:B------:R-:W-:Y:S01]  /*4040*/  UISETP.GE.AND UP0, UPT, UR42, 0x1, UPT ;  /* 0x000000012a00788c */ /* 0x000fe2000bf06270 */
[----:B------:R-:W-:Y:S01]  /*4050*/  @!PT LDS RZ, [RZ] ;  /* 0x00000000fffff984 */ /* 0x000fe20000000800 */
[----:B------:R-:W-:Y:S01]  /*4060*/  @!PT LDS RZ, [RZ] ;  /* 0x00000000fffff984 */ /* 0x000fe20000000800 */
[----:B------:R-:W-:Y:S01]  /*4070*/  @!PT LDS RZ, [RZ] ;  /* 0x00000000fffff984 */ /* 0x000fe20000000800 */
[----:B------:R-:W-:Y:S01]  /*4080*/  @!PT LDS RZ, [RZ] ;  /* 0x00000000fffff984 */ /* 0x000fe20000000800 */
[----:B------:R4:W-:Y:S06]  /*4090*/  MEMBAR.ALL.CTA ;  /* 0x0000000000007992 */ /* 0x0009ec0000008000 */
[----:B----4-:R-:W4:Y:S01]  /*40a0*/  FENCE.VIEW.ASYNC.S ;  /* 0x00000000000073c6 */ /* 0x010f220000000000 */
[----:B--2---:R-:W-:Y:S11]  /*40b0*/  LOP3.LUT P0, RZ, R10, 0x1, RZ, 0xc0, !PT ;  /* 0x000000010aff7812 */ /* 0x004ff6000780c0ff */
[----:B------:R-:W-:Y:S02]  /*40c0*/  @!UPT UIADD3 URZ, UPT, UPT, URZ, URZ, URZ ;  /* 0x000000fffffff290 */ /* 0x000fe4000fffe0ff */
[----:B----4-:R-:W-:Y:S01]  /*40d0*/  VOTEU.ANY UP1, P0 ;  /* 0x0000000000ff7886 */ /* 0x010fe20000020100 */
[----:B------:R-:W-:Y:S11]  /*40e0*/  PLOP3.LUT P0, PT, PT, PT, UP1, 0x80, 0x8 ;  /* 0x000000000008781c */ /* 0x000ff60003f0f018 */
[----:B------:R-:W-:Y:S02]  /*40f0*/  @!UPT UIADD3 URZ, UPT, UPT, URZ, URZ, URZ ;  /* 0x000000fffffff290 */ /* 0x000fe4000fffe0ff */
[----:B------:R-:W-:Y:S02]  /*4100*/  @P0 SHF.R.U32.HI R0, RZ, 0x10, R9 ;  /* 0x00000010ff000819 */ /* 0x000fe40000011609 */
[----:B------:R-:W-:Y:S02]  /*4110*/  @P0 MOV R6, R8 ;  /* 0x0000000800060202 */ /* 0x000fe40000000f00 */
[----:B------:R-:W-:Y:S01]  /*4120*/  @P0 R2UR UR4, R0 ;  /* 0x00000000000402ca */ /* 0x000fe200000e0000 */
[----:B------:R-:W-:Y:S01]  /*4130*/  VIADD R0, R12, 0x80 ;  /* 0x000000800c007836 */ /* 0x000fe20000000000 */
[----:B------:R-:W-:Y:S02]  /*4140*/  @P0 LOP3.LUT R8, R9, 0xffff, RZ, 0xc0, !PT ;  /* 0x0000ffff09080812 */ /* 0x000fe400078ec0ff */
[----:B------:R-:W-:Y:S02]  /*4150*/  @P0 R2UR UR6, R6 ;  /* 0x00000000060602ca */ /* 0x000fe400000e0000 */
[----:B------:R-:W-:Y:S02]  /*4160*/  PRMT R0, RZ, 0x654, R0 ;  /* 0x00000654ff007816 */ /* 0x000fe40000000000 */
[----:B------:R-:W-:Y:S02]  /*4170*/  @P0 R2UR UR5, R8 ;  /* 0x00000000080502ca */ /* 0x000fe400000e0000 */
[----:B------:R2:W-:Y:S03]  /*4180*/  SYNCS.ARRIVE.TRANS64.RED.A1T0 RZ, [R0+URZ], RZ ;  /* 0x000000ff00ff79a7 */ /* 0x0005e600081004ff */
[----:B------:R-:W-:Y:S04]  /*4190*/  @UP1 UMOV UR26, UR4 ;  /* 0x00000004001a1c82 */ /* 0x000fe80008000000 */
[----:B------:R-:W-:Y:S04]  /*41a0*/  @UP1 UMOV UR14, UR6 ;  /* 0x00000006000e1c82 */ /* 0x000fe80008000000 */
[----:B------:R-:W-:Y:S01]  /*41b0*/  @UP1 UMOV UR13, UR5 ;  /* 0x00000005000d1c82 */ /* 0x000fe20008000000 */
[----:B------:R-:W-:Y:S05]  /*41c0*/  BRA.U !UP0, `(.L_x_76) ;  /* 0x0000000108a47547 */ /* 0x000fea000b800000 */
[----:B------:R-:W-:Y:S02]  /*41d0*/  UIMAD.WIDE.U32 UR8, UR13, UR31, URZ ;  /* 0x0000001f0d0872a5 */ /* 0x000fe4000f8e00ff */
[----:B------:R-:W-:Y:S02]  /*41e0*/  UIMAD.WIDE.U32 UR10, UR14, UR28, URZ ;  /* 0x0000001c0e0a72a5 */ /* 0x000fe4000f8e00ff */
[----:B------:R-:W-:Y:S02]  /*41f0*/  USEL UR4, UR27, UR35, !UP5 ;  /* 0x000000231b047287 */ /* 0x000fe4000e800000 */
[----:B------:R-:W-:Y:S02]  /*4200*/  USEL UR7, UR32, UR37, !UP6 ;  /* 0x0000002520077287 */ /* 0x000fe4000f000000 */
[----:B-1----:R-:W-:Y:S02]  /*4210*/  UIMAD.WIDE.U32 UR18, UR4, UR22, URZ ;  /* 0x00000016041272a5 */ /* 0x002fe4000f8e00ff */
[----:B------:R-:W-:Y:S01]  /*4220*/  UIMAD.WIDE.U32 UR24, UR7, UR22, URZ ;  /* 0x00000016071872a5 */ /* 0x000fe2000f8e00ff */
[----:B------:R-:W-:Y:S02]  /*4230*/  UMOV UR5, UR9 ;  /* 0x0000000900057c82 */ /* 0x000fe40008000000 */
[----:B------:R-:W-:Y:S03]  /*4240*/  USHF.R.U32.HI UR6, URZ, UR39, UR5 ;  /* 0x00000027ff067299 */ /* 0x000fe60008011605 */
[----:B------:R-:W-:Y:S01]  /*4250*/  UMOV UR5, UR11 ;  /* 0x0000000b00057c82 */ /* 0x000fe20008000000 */
[----:B------:R-:W-:Y:S02]  /*4260*/  USEL UR6, UR13, UR6, !UP5 ;  /* 0x000000060d067287 */ /* 0x000fe4000e800000 */
[----:B------:R-:W-:Y:S02]  /*4270*/  USHF.R.U32.HI UR8, URZ, UR29, UR5 ;  /* 0x0000001dff087299 */ /* 0x000fe40008011605 */
[----:B------:R-:W-:Y:S01]  /*4280*/  UIMAD.WIDE.U32 UR10, UR6, UR22, URZ ;  /* 0x00000016060a72a5 */ /* 0x000fe2000f8e00ff */
[----:B------:R-:W-:Y:S02]  /*4290*/  UMOV UR5, UR19 ;  /* 0x0000001300057c82 */ /* 0x000fe40008000000 */
[----:B------:R-:W-:Y:S03]  /*42a0*/  @UP4 USHF.R.U32.HI UR4, URZ, UR23, UR5 ;  /* 0x00000017ff044299 */ /* 0x000fe60008011605 */
[----:B------:R-:W-:Y:S01]  /*42b0*/  UMOV UR5, UR25 ;  /* 0x0000001900057c82 */ /* 0x000fe20008000000 */
[----:B------:R-:W-:Y:S02]  /*42c0*/  UIMAD UR4, UR42, UR4, URZ ;  /* 0x000000042a0472a4 */ /* 0x000fe4000f8e02ff */
[----:B------:R-:W-:Y:S02]  /*42d0*/  @UP4 USHF.R.U32.HI UR7, URZ, UR23, UR5 ;  /* 0x00000017ff074299 */ /* 0x000fe40008011605 */
[----:B------:R-:W-:Y:S02]  /*42e0*/  USEL UR5, UR14, UR8, !UP6 ;  /* 0x000000080e057287 */ /* 0x000fe4000f000000 */
[----:B------:R-:W-:Y:S02]  /*42f0*/  UIMAD UR8, UR42, UR7, URZ ;  /* 0x000000072a0872a4 */ /* 0x000fe4000f8e02ff */
[----:B------:R-:W-:Y:S03]  /*4300*/  UISETP.GE.AND UP0, UPT, UR6, UR4, UPT ;  /* 0x000000040600728c */ /* 0x000fe6000bf06270 */
[----:B------:R-:W-:Y:S01]  /*4310*/  UMOV UR4, UR11 ;  /* 0x0000000b00047c82 */ /* 0x000fe20008000000 */
[----:B------:R-:W-:Y:S02]  /*4320*/  UISETP.GE.OR UP0, UPT, UR5, UR8, UP0 ;  /* 0x000000080500728c */ /* 0x000fe40008706670 */
[----:B------:R-:W-:Y:S02]  /*4330*/  USHF.R.U32.HI UR4, URZ, UR23, UR4 ;  /* 0x00000017ff047299 */ /* 0x000fe40008011604 */
[----:B------:R-:W-:Y:S02]  /*4340*/  UIMAD.WIDE.U32 UR8, UR5, UR22, URZ ;  /* 0x00000016050872a5 */ /* 0x000fe4000f8e00ff */
[----:B------:R-:W-:Y:S04]  /*4350*/  USEL UR10, UR6, UR4, !UP4 ;  /* 0x00000004060a7287 */ /* 0x000fe8000e000000 */
[----:B------:R-:W-:Y:S01]  /*4360*/  UIADD3 UR11, UPT, UPT, -UR10, URZ, URZ ;  /* 0x000000ff0a0b7290 */ /* 0x000fe2000fffe1ff */
[----:B------:R-:W-:Y:S02]  /*4370*/  @!UP0 UMOV UR4, UR9 ;  /* 0x0000000900048c82 */ /* 0x000fe40008000000 */
[----:B------:R-:W-:Y:S02]  /*4380*/  @!UP0 USHF.R.U32.HI UR4, URZ, UR23, UR4 ;  /* 0x00000017ff048299 */ /* 0x000fe40008011604 */
[----:B------:R-:W-:Y:S02]  /*4390*/  UIMAD UR8, UR42, UR11, UR6 ;  /* 0x0000000b2a0872a4 */ /* 0x000fe4000f8e0206 */
[----:B------:R-:W-:Y:S04]  /*43a0*/  @!UP0 USEL UR4, UR5, UR4, !UP4 ;  /* 0x0000000405048287 */ /* 0x000fe8000e000000 */
[----:B------:R-:W-:Y:S02]  /*43b0*/  @!UP0 UIMAD UR8, UR7, UR8, UR4 ;  /* 0x00000008070882a4 */ /* 0x000fe4000f8e0204 */
[----:B------:R-:W-:Y:S02]  /*43c0*/  @!UP0 UIADD3 UR9, UPT, UPT, UR10, -UR4, URZ ;  /* 0x800000040a098290 */ /* 0x000fe4000fffe0ff */
[----:B------:R-:W-:Y:S02]  /*43d0*/  UIADD3 UR4, UPT, UPT, -UR5, URZ, URZ ;  /* 0x000000ff05047290 */ /* 0x000fe4000fffe1ff */
[----:B------:R-:W-:Y:S02]  /*43e0*/  UIADD3 UR7, UPT, UPT, -UR6, URZ, URZ ;  /* 0x000000ff06077290 */ /* 0x000fe4000fffe1ff */
[----:B------:R-:W-:Y:S02]  /*43f0*/  @!UP0 UIMAD UR6, UR9, UR42, UR5 ;  /* 0x0000002a090682a4 */ /* 0x000fe4000f8e0205 */
[----:B------:R-:W-:Y:S02]  /*4400*/  UIMAD UR14, UR15, UR4, UR14 ;  /* 0x000000040f0e72a4 */ /* 0x000fe4000f8e020e */
[----:B------:R-:W-:Y:S01]  /*4410*/  UIMAD UR13, UR30, UR7, UR13 ;  /* 0x000000071e0d72a4 */ /* 0x000fe2000f8e020d */
[----:B------:R-:W-:Y:S02]  /*4420*/  @!UP0 UMOV UR5, UR8 ;  /* 0x0000000800058c82 */ /* 0x000fe40008000000 */
[----:B------:R-:W-:Y:S02]  /*4430*/  UIMAD UR14, UR5, UR15, UR14 ;  /* 0x0000000f050e72a4 */ /* 0x000fe4000f8e020e */
[----:B------:R-:W-:Y:S11]  /*4440*/  UIMAD UR13, UR6, UR30, UR13 ;  /* 0x0000001e060d72a4 */ /* 0x000ff6000f8e020d */
[----:B------:R-:W-:Y:S01]  /*4450*/  @!UPT UIADD3 URZ, UPT, UPT, URZ, URZ, URZ ;  /* 0x000000fffffff290 */ /* 0x000fe2000fffe0ff */
.L_x_76:
[----:B------:R-:W4:Y:S01]  /*4460*/  @!UP2 LDCU.128 UR8, c[0x0][0xb10] ;  /* 0x00016200ff08a7ac */ /* 0x000f220008000c00 */
[C---:B---3--:R-:W-:Y:S02]  /*4470*/  ISETP.NE.U32.AND P1, PT, R4.reuse, RZ, PT ;  /* 0x000000ff0400720c */ /* 0x048fe40003f25070 */
[----:B------:R-:W-:Y:S02]  /*4480*/  ISETP.NE.U32.AND P0, PT, R4, RZ, PT ;  /* 0x000000ff0400720c */ /* 0x000fe40003f05070 */
[C---:B------:R-:W-:Y:S02]  /*4490*/  ISETP.NE.AND.EX P1, PT, R5.reuse, RZ, PT, P1 ;  /* 0x000000ff0500720c */ /* 0x040fe40003f25310 */
[----:B------:R-:W-:Y:S01]  /*44a0*/  ISETP.NE.AND.EX P0, PT, R5, RZ, PT, P0 ;  /* 0x000000ff0500720c */ /* 0x000fe20003f05300 */
[----:B------:R-:W3:Y:S01]  /*44b0*/  @!UP2 LDCU UR5, c[0x0][0xb0c] ;  /* 0x00016180ff05a7ac */ /* 0x000ee20008000800 */
[----:B------:R-:W-:Y:S01]  /*44c0*/  SHF.L.U32 R9, R15, 0x1f, RZ ;  /* 0x0000001f0f097819 */ /* 0x000fe200000006ff */
[----:B------:R-:W-:Y:S02]  /*44d0*/  USHF.L.U32 UR19, UR16, 0x6, URZ ;  /* 0x0000000610137899 */ /* 0x000fe400080006ff */
[----:B------:R-:W-:Y:S02]  /*44e0*/  USHF.L.U32 UR18, UR20, 0x7, URZ ;  /* 0x0000000714127899 */ /* 0x000fe400080006ff */
[----:B----4-:R-:W-:Y:S07]  /*44f0*/  UIMAD.WIDE.U32 UR6, UR14, UR8, URZ ;  /* 0x000000080e0672a5 */ /* 0x010fee000f8e00ff */
[----:B------:R-:W-:Y:S01]  /*4500*/  @!UP2 UMOV UR4, UR7 ;  /* 0x000000070004ac82 */ /* 0x000fe20008000000 */
[----:B---3--:R-:W-:Y:S02]  /*4510*/  @!UP2 UISETP.NE.AND UP0, UPT, UR5, 0x1, UPT ;  /* 0x000000010500a88c */ /* 0x008fe4000bf05270 */
[----:B------:R-:W-:Y:S02]  /*4520*/  @!UP2 USHF.R.U32.HI UR4, URZ, UR9, UR4 ;  /* 0x00000009ff04a299 */ /* 0x000fe40008011604 */
[----:B------:R-:W-:Y:S02]  /*4530*/  UIMAD.WIDE.U32 UR6, UR13, UR11, URZ ;  /* 0x0000000b0d0672a5 */ /* 0x000fe4000f8e00ff */
[----:B------:R-:W-:Y:S02]  /*4540*/  @!UP2 USEL UR8, UR14, UR4, !UP0 ;  /* 0x000000040e08a287 */ /* 0x000fe4000c000000 */
[----:B------:R-:W-:Y:S03]  /*4550*/  @!UP2 UISETP.NE.AND UP0, UPT, UR10, 0x1, UPT ;  /* 0x000000010a00a88c */ /* 0x000fe6000bf05270 */
[----:B------:R-:W-:Y:S02]  /*4560*/  @!UP2 UMOV UR6, UR7 ;  /* 0x000000070006ac82 */ /* 0x000fe40008000000 */
[----:B------:R-:W3:Y:S02]  /*4570*/  @!UP2 LDCU UR4, c[0x0][0xb20] ;  /* 0x00016400ff04a7ac */ /* 0x000ee40008000800 */
[----:B---3--:R-:W-:Y:S04]  /*4580*/  @!UP2 USHF.R.U32.HI UR6, URZ, UR4, UR6 ;  /* 0x00000004ff06a299 */ /* 0x008fe80008011606 */
[----:B------:R-:W-:Y:S04]  /*4590*/  @!UP2 USEL UR6, UR13, UR6, !UP0 ;  /* 0x000000060d06a287 */ /* 0x000fe8000c000000 */
[----:B------:R-:W-:Y:S02]  /*45a0*/  @!UP2 UIADD3 UR4, UPT, UPT, -UR8, UR6, URZ ;  /* 0x000000060804a290 */ /* 0x000fe4000fffe1ff */
[----:B------:R-:W-:Y:S02]  /*45b0*/  @!UP2 UIADD3 UR6, UPT, UPT, UR8, -UR6, URZ ;  /* 0x800000060806a290 */ /* 0x000fe4000fffe0ff */
[----:B------:R-:W-:Y:S02]  /*45c0*/  @!UP2 UIMAD UR14, UR4, UR5, UR14 ;  /* 0x00000005040ea2a4 */ /* 0x000fe4000f8e020e */
[----:B------:R-:W-:Y:S01]  /*45d0*/  @!UP2 UIMAD UR13, UR6, UR10, UR13 ;  /* 0x0000000a060da2a4 */ /* 0x000fe2000f8e020d */
[----:B------:R-:W-:Y:S11]  /*45e0*/  BRA.U UP3, `(.L_x_77) ;  /* 0x0000000103107547 */ /* 0x000ff6000b800000 */
[----:B--2---:R-:W-:Y:S04]  /*45f0*/  MOV R0, UR38 ;  /* 0x0000002600007c02 */ /* 0x004fe80008000f00 */
[----:B------:R-:W-:Y:S04]  /*4600*/  SHF.L.U32 R11, R0, 0x1f, RZ ;  /* 0x0000001f000b7819 */ /* 0x000fe800000006ff */
[----:B------:R-:W2:Y:S02]  /*4610*/  SYNCS.PHASECHK.TRANS64.TRYWAIT P2, [UR21+0x68], R11 ;  /* 0x0000680bff0075a7 */ /* 0x000ea40008041115 */
[----:B--2---:R-:W-:Y:S05]  /*4620*/  @!P2 BRA `(.L_x_78) ;  /* 0x000000380030a947 */ /* 0x004fea0003800000 */
.L_x_77:
[----:B------:R-:W-:Y:S05]  /*4630*/  @!P1 BRA `(.L_x_79) ;  /* 0x0000000000309947 */ /* 0x000fea0003800000 */
[----:B------:R-:W-:Y:S01]  /*4640*/  ISETP.NE.U32.AND P1, PT, R2, RZ, PT ;  /* 0x000000ff0200720c */ /* 0x000fe20003f25070 */
[----:B------:R-:W3:Y:S01]  /*4650*/  LDCU.64 UR4, c[0x0][0x358] ;  /* 0x00006b00ff0477ac */ /* 0x000ee20008000a00 */
[----:B------:R-:W-:Y:S02]  /*4660*/  IMAD.MOV.U32 R84, RZ, RZ, 0x1 ;  /* 0x00000001ff547424 */ /* 0x000fe400078e00ff */
[----:B------:R-:W-:Y:S11]  /*4670*/  ISETP.NE.AND.EX P1, PT, R3, RZ, PT, P1 ;  /* 0x000000ff0300720c */ /* 0x000ff60003f25310 */
[----:B------:R-:W-:Y:S02]  /*4680*/  @!UPT UIADD3 URZ, UPT, UPT, URZ, URZ, URZ ;  /* 0x000000fffffff290 */ /* 0x000fe4000fffe0ff */
[----:B--2---:R-:W2:Y:S01]  /*4690*/  @P1 LDC.64 R10, c[0x0][0x888] ;  /* 0x00022200ff0a1b82 */ /* 0x004ea20000000a00 */
[----:B------:R-:W-:Y:S04]  /*46a0*/  @P1 IMAD R0, R4, UR36, RZ ;  /* 0x0000002404001c24 */ /* 0x000fe8000f8e02ff */
[----:B--2---:R-:W-:Y:S04]  /*46b0*/  @P1 IMAD.WIDE R10, R0, 0x4, R10 ;  /* 0x00000004000a1825 */ /* 0x004fe800078e020a */
[----:B------:R-:W-:Y:S01]  /*46c0*/  HFMA2 R0, -RZ, RZ, 0, 5.9604644775390625e-08 ;  /* 0x00000001ff007431 */ /* 0x000fe200000001ff */
[----:B---3-5:R3:W5:Y:S04]  /*46d0*/  @P1 LDG.E R41, desc[UR4][R10.64] ;  /* 0x000000040a291981 */ /* 0x028768000c1e1900 */
[----:B------:R-:W-:Y:S01]  /*46e0*/  @!P1 PRMT R84, R0, 0x7610, R84 ;  /* 0x0000761000549816 */ /* 0x000fe20000000054 */
[----:B---3--:R-:W4:Y:S06]  /*46f0*/  @!P1 LDC R41, c[0x0][0x880] ;  /* 0x00022000ff299b82 */ /* 0x008f2c0000000800 */
.L_x_79:
[----:B----45:R-:W-:Y:S01]  /*4700*/  @!P0 FSETP.EQ.AND P1, PT, R41, RZ, PT ;  /* 0x000000ff2900820b */ /* 0x030fe20003f22000 */
[----:B------:R-:W-:Y:S01]  /*4710*/  @!UPT UIADD3 URZ, UPT, UPT, URZ, URZ, URZ ;  /* 0x000000fffffff290 */ /* 0x000fe2000fffe0ff */
[----:B------:R-:W-:Y:S11]  /*4720*/  @!P0 BRA `(.L_x_80) ;  /* 0x0000000000188947 */ /* 0x000ff60003800000 */
[----:B------:R-:W-:Y:S02]  /*4730*/  LOP3.LUT P0, RZ, R84, 0xff, RZ, 0xc0, !PT ;  /* 0x000000ff54ff7812 */ /* 0x000fe4000780c0ff */
[----:B------:R-:W-:Y:S04]  /*4740*/  ISETP.NE.U32.AND P1, PT, R2, RZ, PT ;  /* 0x000000ff0200720c */ /* 0x000fe80003f25070 */
[----:B------:R-:W-:Y:S04]  /*4750*/  ISETP.NE.AND.EX P1, PT, R3, RZ, PT, P1 ;  /* 0x000000ff0300720c */ /* 0x000fe80003f25310 */
[----:B------:R-:W-:Y:S03]  /*4760*/  PLOP3.LUT P1, PT, P1, PT, PT, 0x8, 0x80 ;  /* 0x000000000080781c */ /* 0x000fe60000f2e170 */
[----:B------:R-:W-:Y:S11]  /*4770*/  @P0 FSETP.EQ.AND P1, PT, R41, RZ, PT ;  /* 0x000000ff2900020b */ /* 0x000ff60003f22000 */
[----:B------:R-:W-:Y:S02]  /*4780*/  @!UPT UIADD3 URZ, UPT, UPT, URZ, URZ, URZ ;  /* 0x000000fffffff290 */ /* 0x000fe4000fffe0ff */
.L_x_80:
[----:B------:R-:W3:Y:S01]  /*4790*/  SYNCS.PHASECHK.TRANS64.TRYWAIT P2, [UR21+0x50], R9 ;  /* 0x00005009ff0075a7 */ /* 0x000ee20008041115 */
[----:B------:R-:W-:Y:S04]  /*47a0*/  ELECT P0, URZ, PT ;  /* 0x0000000000ff782f */ /* 0x000fe80003800000 */
[----:B------:R-:W-:Y:S11]  /*47b0*/  PLOP3.LUT P1, PT, P1, P0, PT, 0xf2, 0x2f ;  /* 0x00000000002f781c */ /* 0x000ff60000f21e72 */
[----:B------:R-:W-:Y:S02]  /*47c0*/  @!UPT UIADD3 URZ, UPT, UPT, URZ, URZ, URZ ;  /* 0x000000fffffff290 */ /* 0x000fe4000fffe0ff */
[----:B------:R-:W-:Y:S05]  /*47d0*/  @!P1 IADD3 R8, P0, PT, R16, 0x580, RZ ;  /* 0x0000058010089810 */ /* 0x000fea0007f1e0ff */
[----:B------:R-:W-:Y:S01]  /*47e0*/  @!P1 IMAD.X R6, RZ, RZ, R17, P0 ;  /* 0x000000ffff069224 */ /* 0x000fe200000e0611 */
[----:B---3--:R-:W-:Y:S07]  /*47f0*/  @!P2 BRA `(.L_x_81) ;  /* 0x0000003400d4a947 */ /* 0x008fee0003800000 */
.L_x_142:
[----:B------:R-:W-:Y:S01]  /*4800*/  @!P1 R2UR UR5, R8 ;  /* 0x00000000080592ca */ /* 0x000fe200000e0000 */
[----:B------:R-:W-:Y:S01]  /*4810*/  VOTEU.ALL UP0, P1 ;  /* 0x0000000000ff7886 */ /* 0x000fe20000800000 */
[----:B------:R-:W-:Y:S01]  /*4820*/  @!P1 R2UR UR4, R6 ;  /* 0x00000000060492ca */ /* 0x000fe200000e0000 */
[----:B--2---:R-:W-:Y:S01]  /*4830*/  @!P1 IMAD.MOV.U32 R0, RZ, RZ, 0x1000 ;  /* 0x00001000ff009424 */ /* 0x004fe200078e00ff */
[----:B------:R-:W-:Y:S01]  /*4840*/  UMOV UR6, 0x0 ;  /* 0x0000000000067882 */ /* 0x000fe20000000000 */
[----:B------:R-:W-:Y:S01]  /*4850*/  UMOV UR7, 0x10000000 ;  /* 0x1000000000077882 */ /* 0x000fe20000000000 */
[----:B------:R-:W-:Y:S01]  /*4860*/  @!UP0 UIADD3 UR16, UPT, UPT, UR21, 0x200, URZ ;  /* 0x0000020015108890 */ /* 0x000fe2000fffe0ff */
[----:B------:R-:W-:Y:S01]  /*4870*/  VIADD R14, R14, 0x1 ;  /* 0x000000010e0e7836 */ /* 0x000fe20000000000 */
[----:B------:R-:W-:Y:S01]  /*4880*/  VOTEU.ALL UP0, P1 ;  /* 0x0000000000ff7886 */ /* 0x000fe20000800000 */
[----:B------:R-:W-:Y:S04]  /*4890*/  UMOV UR20, UR36 ;  /* 0x0000002400147c82 */ /* 0x000fe80008000000 */
[----:B------:R-:W-:Y:S02]  /*48a0*/  IMAD.U32 R10, RZ, RZ, UR5 ;  /* 0x00000005ff0a7e24 */ /* 0x000fe4000f8e00ff */
[----:B------:R-:W-:Y:S03]  /*48b0*/  IMAD.U32 R11, RZ, RZ, UR4 ;  /* 0x00000004ff0b7e24 */ /* 0x000fe6000f8e00ff */
[----:B------:R-:W-:Y:S02]  /*48c0*/  @!P1 R2UR UR4, R10 ;  /* 0x000000000a0492ca */ /* 0x000fe400000e0000 */
[----:B------:R-:W-:Y:S11]  /*48d0*/  @!P1 R2UR UR5, R11 ;  /* 0x000000000b0592ca */ /* 0x000ff600000e0000 */
[----:B------:R-:W-:Y:S02]  /*48e0*/  @!UPT UIADD3 URZ, UPT, UPT, URZ, URZ, URZ ;  /* 0x000000fffffff290 */ /* 0x000fe4000fffe0ff */
[----:B------:R2:W-:Y:S01]  /*48f0*/  @!UP0 UTMALDG.3D [UR16], [UR4], desc[UR6] ;  /* 0x00000610040085b4 */ /* 0x0005e20008011000 */
[----:B------:R2:W-:Y:S01]  /*4900*/  @!P1 SYNCS.ARRIVE.TRANS64.RED.A0TR RZ, [UR21+0x40], R0 ;  /* 0x00004000ffff99a7 */ /* 0x0005e20008300415 */
[----:B------:R-:W-:Y:S01]  /*4910*/  SYNCS.ARRIVE.TRANS64.RED.A1T0 RZ, [UR34], RZ ;  /* 0x000000ffffff79a7 */ /* 0x000fe20008100422 */
[----:B------:R-:W3:Y:S02]  /*4920*/  SYNCS.PHASECHK.TRANS64.TRYWAIT P0, [UR21+0x58], R9 ;  /* 0x00005809ff0075a7 */ /* 0x000ee40008001115 */
[----:B--23--:R-:W-:Y:S05]  /*4930*/  @!P0 BRA `(.L_x_82) ;  /* 0x00000034009c8947 */ /* 0x00cfea0003800000 */
.L_x_144:
[----:B------:R-:W-:Y:S01]  /*4940*/  @!P1 IADD3 R6, P0, PT, R16, 0x580, RZ ;  /* 0x0000058010069810 */ /* 0x000fe20007f1e0ff */
[----:B------:R-:W-:Y:S01]  /*4950*/  VOTEU.ALL UP0, P1 ;  /* 0x0000000000ff7886 */ /* 0x000fe20000800000 */
[----:B------:R-:W-:Y:S01]  /*4960*/  UMOV UR6, 0x0 ;  /* 0x0000000000067882 */ /* 0x000fe20000000000 */
[----:B------:R-:W-:Y:S01]  /*4970*/  UMOV UR7, 0x10000000 ;  /* 0x1000000000077882 */ /* 0x000fe20000000000 */
[----:B------:R-:W-:Y:S01]  /*4980*/  @!P1 R2UR UR5, R6 ;  /* 0x00000000060592ca */ /* 0x000fe200000e0000 */
[----:B--2---:R-:W-:Y:S01]  /*4990*/  @!P1 IMAD.X R0, RZ, RZ, R17, P0 ;  /* 0x000000ffff009224 */ /* 0x004fe200000e0611 */
[----:B------:R-:W-:Y:S01]  /*49a0*/  @!UP0 UIADD3 UR10, UPT, UPT, UR18, 0x40, URZ ;  /* 0x00000040120a8890 */ /* 0x000fe2000fffe0ff */
[----:B------:R-:W-:Y:S01]  /*49b0*/  ISETP.NE.AND P0, PT, R14, 0x2, PT ;  /* 0x000000020e00780c */ /* 0x000fe20003f05270 */
[----:B------:R-:W-:Y:S01]  /*49c0*/  @!UP0 UIADD3 UR8, UPT, UPT, UR21, 0x1200, URZ ;  /* 0x0000120015088890 */ /* 0x000fe2000fffe0ff */
[----:B------:R-:W-:Y:S01]  /*49d0*/  LOP3.LUT R15, R15, 0x1, RZ, 0x3c, !PT ;  /* 0x000000010f0f7812 */ /* 0x000fe200078e3cff */
[----:B------:R-:W-:Y:S01]  /*49e0*/  @!UP0 UIADD3 UR9, UPT, UPT, UR21, 0x48, URZ ;  /* 0x0000004815098890 */ /* 0x000fe2000fffe0ff */
[----:B------:R-:W-:Y:S01]  /*49f0*/  @!P1 R2UR UR4, R0 ;  /* 0x00000000000492ca */ /* 0x000fe200000e0000 */
[----:B------:R-:W-:Y:S01]  /*4a00*/  VOTEU.ALL UP0, P1 ;  /* 0x0000000000ff7886 */ /* 0x000fe20000800000 */
[----:B------:R-:W-:Y:S01]  /*4a10*/  UMOV UR11, UR19 ;  /* 0x00000013000b7c82 */ /* 0x000fe20008000000 */
[----:B------:R-:W-:Y:S01]  /*4a20*/  UMOV UR12, UR36 ;  /* 0x00000024000c7c82 */ /* 0x000fe20008000000 */
[----:B------:R-:W-:Y:S01]  /*4a30*/  SEL R0, RZ, 0x1, P0 ;  /* 0x00000001ff007807 */ /* 0x000fe20000000000 */
[----:B------:R-:W-:Y:S01]  /*4a40*/  UIADD3 UR20, UPT, UPT, UR13, UR59, URZ ;  /* 0x0000003b0d147290 */ /* 0x000fe2000fffe0ff */
[----:B------:R-:W-:Y:S01]  /*4a50*/  IMAD.U32 R8, RZ, RZ, UR5 ;  /* 0x00000005ff087e24 */ /* 0x000fe2000f8e00ff */
[----:B------:R-:W-:Y:S01]  /*4a60*/  SEL R14, R14, RZ, P0 ;  /* 0x000000ff0e0e7207 */ /* 0x000fe20000000000 */
[----:B------:R-:W-:Y:S01]  /*4a70*/  UIADD3 UR16, UPT, UPT, UR14, UR62, URZ ;  /* 0x0000003e0e107290 */ /* 0x000fe2000fffe0ff */
[----:B------:R-:W-:Y:S01]  /*4a80*/  LOP3.LUT R13, R13, R0, RZ, 0x3c, !PT ;  /* 0x000000000d0d7212 */ /* 0x000fe200078e3cff */
[----:B------:R-:W-:Y:S01]  /*4a90*/  UPLOP3.LUT UP3, UPT, UPT, UPT, UPT, 0x80, 0x8 ;  /* 0x000000000008789c */ /* 0x000fe20003f6f070 */
[----:B------:R-:W-:Y:S02]  /*4aa0*/  UMOV UR36, UR26 ;  /* 0x0000001a00247c82 */ /* 0x000fe40008000000 */
[----:B------:R-:W-:Y:S01]  /*4ab0*/  IMAD.U32 R9, RZ, RZ, UR4 ;  /* 0x00000004ff097e24 */ /* 0x000fe2000f8e00ff */
[----:B------:R-:W-:Y:S04]  /*4ac0*/  @!P1 R2UR UR4, R8 ;  /* 0x00000000080492ca */ /* 0x000fe800000e0000 */
[----:B------:R-:W-:Y:S11]  /*4ad0*/  @!P1 R2UR UR5, R9 ;  /* 0x00000000090592ca */ /* 0x000ff600000e0000 */
[----:B------:R-:W-:Y:S02]  /*4ae0*/  @!UPT UIADD3 URZ, UPT, UPT, URZ, URZ, URZ ;  /* 0x000000fffffff290 */ /* 0x000fe4000fffe0ff */
[----:B------:R2:W-:Y:S01]  /*4af0*/  @!UP0 UTMALDG.3D [UR8], [UR4], desc[UR6] ;  /* 0x00000608040085b4 */ /* 0x0005e20008011000 */
[----:B------:R2:W-:Y:S01]  /*4b00*/  @!P1 SYNCS.ARRIVE.TRANS64.RED.A0TR RZ, [UR21+0x48], R7 ;  /* 0x00004807ffff99a7 */ /* 0x0005e20008300415 */
[----:B------:R-:W-:Y:S01]  /*4b10*/  SYNCS.ARRIVE.TRANS64.RED.A1T0 RZ, [UR33], RZ ;  /* 0x000000ffffff79a7 */ /* 0x000fe20008100421 */
[----:B------:R-:W-:Y:S05]  /*4b20*/  BRA.U UP1, `(.L_x_83) ;  /* 0xfffffff5012c7547 */ /* 0x000fea000b83ffff */
[----:B------:R-:W-:-:S04]  /*4b30*/  SHF.L.U32 R3, R15, 0x1f, RZ ;  /* 0x0000001f0f037819 */ /* 0x000fc800000006ff */
[----:B------:R-:W3:Y:S02]  /*4b40*/  SYNCS.PHASECHK.TRANS64.TRYWAIT P0, [UR21+0x50], R3 ;  /* 0x00005003ff0075a7 */ /* 0x000ee40008001115 */
[----:B---3--:R-:W-:Y:S05]  /*4b50*/  @!P0 BRA `(.L_x_84) ;  /* 0x00000034002c8947 */ /* 0x008fea0003800000 */
.L_x_146:
[----:B---3--:R-:W-:-:S07]  /*4b60*/  MOV R0, UR21 ;  /* 0x0000001500007c02 */ /* 0x008fce0008000f00 */
.L_x_85:
[----:B---3--:R-:W-:-:S04]  /*4b70*/  SHF.L.U32 R3, R15, 0x1f, RZ ;  /* 0x0000001f0f037819 */ /* 0x008fc800000006ff */
[----:B------:R3:W4:Y:S03]  /*4b80*/  SYNCS.PHASECHK.TRANS64.TRYWAIT P0, [R0+URZ+0x58], R3 ;  /* 0x00005803000075a7 */ /* 0x00072600080011ff */
[----:B----4-:R-:W-:Y:S05]  /*4b90*/  @!P0 NANOSLEEP.SYNCS 0x989680 ;  /* 0x009896800000895d */ /* 0x010fea0003900000 */
[----:B------:R-:W4:Y:S02]  /*4ba0*/  @!P0 SYNCS.PHASECHK.TRANS64 P0, [R0+URZ+0x58], R3 ;  /* 0x00005803000085a7 */ /* 0x000f2400080010ff */
[----:B-12-4-:R-:W-:Y:S05]  /*4bb0*/  @P0 EXIT ;  /* 0x000000000000094d */ /* 0x016fea0003800000 */
[----:B------:R-:W-:Y:S05]  /*4bc0*/  BRA `(.L_x_85) ;  /* 0xfffffffc00e87947 */ /* 0x000fea000383ffff */
.L_x_74:
[----:B------:R-:W-:-:S06]  /*4bd0*/  UISETP.GE.AND UP0, UPT, UR17, 0x4, UPT ;  /* 0x000000041100788c */ /* 0x000fcc000bf06270 */
[----:B------:R-:W-:-:S13]  /*4be0*/  PLOP3.LUT P0, PT, PT, PT, UP0, 0x80, 0x8 ;  /* 0x000000000008781c */ /* 0x000fda0003f0f008 */
[----:B------:R-:W-:Y:S05]  /*4bf0*/  @!P0 EXIT ;  /* 0x000000000000894d */ /* 0x000fea0003800000 */
[----:B------:R-:W1:Y:S08]  /*4c00*/  S2UR UR4, SR_CgaCtaId ;  /* 0x00000000000479c3 */ /* 0x000e700000008800 */
[----:B------:R-:W-:Y:S01]  /*4c10*/  BAR.SYNC.DEFER_BLOCKING 0x6, 0xa0 ;  /* 0x0182800000007b1d */ /* 0x000fe20000010000 */
[C---:B------:R-:W-:Y:S01]  /*4c20*/  IMAD.SHL.U32 R7, R93.reuse, 0x40, RZ ;  /* 0x000000405d077824 */ /* 0x040fe200078e00ff */
[C---:B------:R-:W-:Y:S01]  /*4c30*/  LOP3.LUT R95, R93.reuse, 0x60, RZ, 0xc0, !PT ;  /* 0x000000605d5f7812 */ /* 0x040fe200078ec0ff */
[----:B------:R-:W-:-:S02]  /*4c40*/  IMAD.SHL.U32 R4, R93, 0x20, RZ ;  /* 0x000000205d047824 */ /* 0x000fc400078e00ff */
[----:B------:R-:W-:Y:S02]  /*4c50*/  HFMA2 R36, -RZ, RZ, 0, 0 ;  /* 0x00000000ff247431 */ /* 0x000fe400000001ff */
[----:B------:R-:W-:Y:S01]  /*4c60*/  IMAD.SHL.U32 R6, R93, 0x2, RZ ;  /* 0x000000025d067824 */ /* 0x000fe200078e00ff */
[----:B------:R-:W-:Y:S01]  /*4c70*/  UMOV UR44, 0x400 ;  /* 0x00000400002c7882 */ /* 0x000fe20000000000 */
[----:B------:R-:W2:Y:S01]  /*4c80*/  LDC.64 R82, c[0x0][0x8b0] ;  /* 0x00022c00ff527b82 */ /* 0x000ea20000000a00 */
[----:B------:R-:W-:Y:S01]  /*4c90*/  LOP3.LUT R5, R7, 0x180, RZ, 0xc0, !PT ;  /* 0x0000018007057812 */ /* 0x000fe200078ec0ff */
[----:B------:R-:W-:Y:S01]  /*4ca0*/  IMAD.U32 R37, R93, 0x10000, RZ ;  /* 0x000100005d257824 */ /* 0x000fe200078e00ff */
[----:B------:R-:W-:Y:S01]  /*4cb0*/  LOP3.LUT R4, R4, 0xc00, RZ, 0xc0, !PT ;  /* 0x00000c0004047812 */ /* 0x000fe200078ec0ff */
[----:B------:R-:W-:Y:S01]  /*4cc0*/  IMAD.MOV.U32 R92, RZ, RZ, RZ ;  /* 0x000000ffff5c7224 */ /* 0x000fe200078e00ff */
[----:B------:R-:W-:Y:S01]  /*4cd0*/  LOP3.LUT R6, R5, 0x20, R6, 0xf8, !PT ;  /* 0x0000002005067812 */ /* 0x000fe200078ef806 */
[----:B------:R-:W-:Y:S01]  /*4ce0*/  IMAD.SHL.U32 R5, R93, 0x8, RZ ;  /* 0x000000085d057824 */ /* 0x000fe200078e00ff */
[----:B------:R-:W-:Y:S01]  /*4cf0*/  LOP3.LUT R4, R4, 0x40, R7, 0xf8, !PT ;  /* 0x0000004004047812 */ /* 0x000fe200078ef807 */
[----:B------:R-:W3:Y:S01]  /*4d00*/  LDC.64 R80, c[0x0][0x8a8] ;  /* 0x00022a00ff507b82 */ /* 0x000ee20000000a00 */
[----:B------:R-:W-:Y:S01]  /*4d10*/  LOP3.LUT R37, R37, 0x600000, RZ, 0xc0, !PT ;  /* 0x0060000025257812 */ /* 0x000fe200078ec0ff */
[----:B------:R-:W-:Y:S01]  /*4d20*/  IMAD.MOV.U32 R87, RZ, RZ, RZ ;  /* 0x000000ffff577224 */ /* 0x000fe200078e00ff */
[----:B------:R-:W-:-:S02]  /*4d30*/  LOP3.LUT R5, R6, 0x30, R5, 0x78, !PT ;  /* 0x0000003006057812 */ /* 0x000fc400078e7805 */
[----:B------:R-:W-:Y:S02]  /*4d40*/  CS2R R90, SRZ ;  /* 0x00000000005a7805 */ /* 0x000fe4000001ff00 */
[----:B------:R-:W-:Y:S01]  /*4d50*/  LOP3.LUT R4, R4, 0x200, R7, 0xf8, !PT ;  /* 0x0000020004047812 */ /* 0x000fe200078ef807 */
[----:B------:R-:W-:Y:S01]  /*4d60*/  IMAD.MOV.U32 R89, RZ, RZ, RZ ;  /* 0x000000ffff597224 */ /* 0x000fe200078e00ff */
[----:B------:R-:W-:Y:S01]  /*4d70*/  LOP3.LUT R93, R93, 0x2, RZ, 0xc0, !PT ;  /* 0x000000025d5d7812 */ /* 0x000fe200078ec0ff */
[----:B-1----:R-:W-:Y:S01]  /*4d80*/  ULEA UR44, UR4, UR44, 0x18 ;  /* 0x0000002c042c7291 */ /* 0x002fe2000f8ec0ff */
[----:B------:R-:W-:Y:S01]  /*4d90*/  LOP3.LUT R71, R4, R5, RZ, 0xfc, !PT ;  /* 0x0000000504477212 */ /* 0x000fe200078efcff */
[----:B------:R-:W1:Y:S01]  /*4da0*/  LDCU UR57, c[0x0][0x370] ;  /* 0x00006e00ff3977ac */ /* 0x000e620008000800 */
[----:B------:R-:W-:Y:S01]  /*4db0*/  IADD3 R88, PT, PT, -R93, RZ, RZ ;  /* 0x000000ff5d587210 */ /* 0x000fe20007ffe1ff */
[----:B------:R-:W-:Y:S01]  /*4dc0*/  UIADD3 UR4, UPT, UPT, UR44, 0x2200, URZ ;  /* 0x000022002c047890 */ /* 0x000fe2000fffe0ff */
[----:B------:R-:W4:Y:S04]  /*4dd0*/  LDCU UR43, c[0x0][0xb0c] ;  /* 0x00016180ff2b77ac */ /* 0x000f280008000800 */
[----:B------:R-:W1:Y:S01]  /*4de0*/  LDS R0, [UR44+0x120] ;  /* 0x0001202cff007984 */ /* 0x000e620008000800 */
[----:B------:R-:W-:Y:S01]  /*4df0*/  IMAD.U32 R94, RZ, RZ, UR4 ;  /* 0x00000004ff5e7e24 */ /* 0x000fe2000f8e00ff */
[----:B------:R-:W1:Y:S01]  /*4e00*/  LDCU UR39, c[0x0][0xb30] ;  /* 0x00016600ff2777ac */ /* 0x000e620008000800 */
[----:B------:R-:W1:Y:S01]  /*4e10*/  LDCU.64 UR46, c[0x0][0x888] ;  /* 0x00011100ff2e77ac */ /* 0x000e620008000a00 */
[----:B------:R-:W1:Y:S01]  /*4e20*/  LDCU.64 UR40, c[0x0][0xb28] ;  /* 0x00016500ff2877ac */ /* 0x000e620008000a00 */
[----:B------:R-:W1:Y:S01]  /*4e30*/  LDCU.64 UR60, c[0x0][0x890] ;  /* 0x00011200ff3c77ac */ /* 0x000e620008000a00 */
[----:B------:R-:W1:Y:S01]  /*4e40*/  LDCU.128 UR52, c[0x0][0xb10] ;  /* 0x00016200ff3477ac */ /* 0x000e620008000c00 */
[----:B------:R-:W1:Y:S01]  /*4e50*/  LDCU UR56, c[0x0][0x374] ;  /* 0x00006e80ff3877ac */ /* 0x000e620008000800 */
[----:B------:R-:W-:Y:S01]  /*4e60*/  UIADD3 UR63, UPT, UPT, UR44, 0x200, URZ ;  /* 0x000002002c3f7890 */ /* 0x000fe2000fffe0ff */
[----:B-1234-:R-:W-:-:S11]  /*4e70*/  IMAD.IADD R37, R0, 0x1, R37 ;  /* 0x0000000100257824 */ /* 0x01efd600078e0225 */
.L_x_111:
[----:B------:R-:W-:Y:S02]  /*4e80*/  LEA R3, R87, UR44, 0x3 ;  /* 0x0000002c57037c11 */ /* 0x000fe4000f8e18ff */
[----:B------:R-:W-:Y:S02]  /*4e90*/  SHF.L.U32 R0, R91, 0x1f, RZ ;  /* 0x0000001f5b007819 */ /* 0x000fe400000006ff */
[----:B------:R-:W-:Y:S02]  /*4ea0*/  LEA R5, R87, UR44, 0x4 ;  /* 0x0000002c57057c11 */ /* 0x000fe4000f8e20ff */
[----:B-1----:R-:W1:Y:S02]  /*4eb0*/  SYNCS.PHASECHK.TRANS64.TRYWAIT P0, [R3+URZ+0x70], R0 ;  /* 0x00007000030075a7 */ /* 0x002e6400080011ff */
[----:B-1----:R-:W-:Y:S05]  /*4ec0*/  @!P0 BRA `(.L_x_86) ;  /* 0x0000003000688947 */ /* 0x002fea0003800000 */
.L_x_147:
        /* <DEDUP_REMOVED lines=8> */
[----:B--2---:R-:W-:Y:S11]  /*4f50*/  LOP3.LUT P0, RZ, R6, 0x1, RZ, 0xc0, !PT ;  /* 0x0000000106ff7812 */ /* 0x004ff6000780c0ff */
[----:B------:R-:W-:Y:S02]  /*4f60*/  @!UPT UIADD3 URZ, UPT, UPT, URZ, URZ, URZ ;  /* 0x000000fffffff290 */ /* 0x000fe4000fffe0ff */
[----:B---3--:R-:W-:Y:S01]  /*4f70*/  VOTEU.ANY UP1, P0 ;  /* 0x0000000000ff7886 */ /* 0x008fe20000020100 */
[----:B------:R-:W-:Y:S01]  /*4f80*/  PLOP3.LUT P0, PT, PT, PT, UP1, 0x80, 0x8 ;  /* 0x000000000008781c */ /* 0x000fe20003f0f018 */
[----:B------:R-:W-:Y:S11]  /*4f90*/  UP2UR UR45, UPR, URZ, 0x2 ;  /* 0x00000002ff2d7883 */ /* 0x000ff60008000000 */
[----:B------:R-:W-:Y:S01]  /*4fa0*/  @!UPT UIADD3 URZ, UPT, UPT, URZ, URZ, URZ ;  /* 0x000000fffffff290 */ /* 0x000fe2000fffe0ff */
[----:B-1----:R-:W-:Y:S02]  /*4fb0*/  @P0 SHF.R.U32.HI R0, RZ, 0x10, R5 ;  /* 0x00000010ff000819 */ /* 0x002fe40000011605 */
        /* <DEDUP_REMOVED lines=12> */
[----:B------:R-:W2:Y:S01]  /*5080*/  LDCU UR12, c[0x0][0xb20] ;  /* 0x00016400ff0c77ac */ /* 0x000ea20008000800 */
[----:B------:R-:W-:Y:S02]  /*5090*/  UIMAD.WIDE.U32 UR4, UR56, UR55, URZ ;  /* 0x00000037380472a5 */ /* 0x000fe4000f8e00ff */
[----:B------:R-:W-:Y:S02]  /*50a0*/  UIMAD.WIDE.U32 UR6, UR57, UR52, URZ ;  /* 0x00000034390672a5 */ /* 0x000fe4000f8e00ff */
[----:B------:R-:W-:Y:S02]  /*50b0*/  UISETP.NE.AND UP0, UPT, UR54, 0x1, UPT ;  /* 0x000000013600788c */ /* 0x000fe4000bf05270 */
[----:B------:R-:W-:Y:S02]  /*50c0*/  UIMAD.WIDE.U32 UR8, UR37, UR55, URZ ;  /* 0x00000037250872a5 */ /* 0x000fe4000f8e00ff */
[----:B------:R-:W-:Y:S02]  /*50d0*/  UIMAD.WIDE.U32 UR10, UR38, UR52, URZ ;  /* 0x00000034260a72a5 */ /* 0x000fe4000f8e00ff */
[----:B------:R-:W-:Y:S02]  /*50e0*/  UISETP.NE.AND UP1, UPT, UR43, 0x1, UPT ;  /* 0x000000012b00788c */ /* 0x000fe4000bf25270 */
[----:B------:R-:W-:Y:S01]  /*50f0*/  UISETP.NE.AND UP2, UPT, UR42, 0x1, UPT ;  /* 0x000000012a00788c */ /* 0x000fe2000bf45270 */
[----:B------:R-:W-:Y:S02]  /*5100*/  UMOV UR4, UR5 ;  /* 0x0000000500047c82 */ /* 0x000fe40008000000 */
[----:B--2---:R-:W-:Y:S03]  /*5110*/  USHF.R.U32.HI UR5, URZ, UR12, UR4 ;  /* 0x0000000cff057299 */ /* 0x004fe60008011604 */
[----:B------:R-:W-:Y:S02]  /*5120*/  UMOV UR4, UR7 ;  /* 0x0000000700047c82 */ /* 0x000fe40008000000 */
[----:B------:R-:W-:Y:S02]  /*5130*/  USHF.R.U32.HI UR7, URZ, UR53, UR4 ;  /* 0x00000035ff077299 */ /* 0x000fe40008011604 */
[----:B------:R-:W-:Y:S02]  /*5140*/  USEL UR4, UR56, UR5, !UP0 ;  /* 0x0000000538047287 */ /* 0x000fe4000c000000 */
[----:B------:R-:W-:Y:S01]  /*5150*/  USEL UR7, UR57, UR7, !UP1 ;  /* 0x0000000739077287 */ /* 0x000fe2000c800000 */
[----:B------:R-:W-:Y:S01]  /*5160*/  UMOV UR5, UR9 ;  /* 0x0000000900057c82 */ /* 0x000fe20008000000 */
[----:B------:R-:W-:Y:S02]  /*5170*/  UIMAD.WIDE.U32 UR8, UR4, UR40, URZ ;  /* 0x00000028040872a5 */ /* 0x000fe4000f8e00ff */
[----:B------:R-:W-:Y:S03]  /*5180*/  USHF.R.U32.HI UR6, URZ, UR12, UR5 ;  /* 0x0000000cff067299 */ /* 0x000fe60008011605 */
[----:B------:R-:W-:Y:S01]  /*5190*/  UMOV UR5, UR11 ;  /* 0x0000000b00057c82 */ /* 0x000fe20008000000 */
[----:B------:R-:W-:Y:S02]  /*51a0*/  UIMAD.WIDE.U32 UR10, UR7, UR40, URZ ;  /* 0x00000028070a72a5 */ /* 0x000fe4000f8e00ff */
[----:B------:R-:W-:Y:S02]  /*51b0*/  USHF.R.U32.HI UR12, URZ, UR53, UR5 ;  /* 0x00000035ff0c7299 */ /* 0x000fe40008011605 */
[----:B------:R-:W-:Y:S01]  /*51c0*/  USEL UR6, UR37, UR6, !UP0 ;  /* 0x0000000625067287 */ /* 0x000fe2000c000000 */
[----:B------:R-:W-:Y:S02]  /*51d0*/  UMOV UR5, UR9 ;  /* 0x0000000900057c82 */ /* 0x000fe40008000000 */
[----:B------:R-:W-:Y:S01]  /*51e0*/  UMOV UR10, UR11 ;  /* 0x0000000b000a7c82 */ /* 0x000fe20008000000 */
[----:B------:R-:W-:Y:S02]  /*51f0*/  @UP2 USHF.R.U32.HI UR4, URZ, UR41, UR5 ;  /* 0x00000029ff042299 */ /* 0x000fe40008011605 */
[----:B------:R-:W-:Y:S02]  /*5200*/  @UP2 USHF.R.U32.HI UR7, URZ, UR41, UR10 ;  /* 0x00000029ff072299 */ /* 0x000fe4000801160a */
[----:B------:R-:W-:Y:S02]  /*5210*/  UIMAD UR4, UR42, UR4, URZ ;  /* 0x000000042a0472a4 */ /* 0x000fe4000f8e02ff */
[----:B------:R-:W-:Y:S02]  /*5220*/  UIMAD.WIDE.U32 UR10, UR6, UR40, URZ ;  /* 0x00000028060a72a5 */ /* 0x000fe4000f8e00ff */
[----:B------:R-:W-:Y:S02]  /*5230*/  USEL UR5, UR38, UR12, !UP1 ;  /* 0x0000000c26057287 */ /* 0x000fe4000c800000 */
[----:B------:R-:W-:Y:S02]  /*5240*/  UIMAD UR8, UR42, UR7, URZ ;  /* 0x000000072a0872a4 */ /* 0x000fe4000f8e02ff */
[----:B------:R-:W-:Y:S03]  /*5250*/  UISETP.GE.AND UP0, UPT, UR6, UR4, UPT ;  /* 0x000000040600728c */ /* 0x000fe6000bf06270 */
[----:B------:R-:W-:Y:S01]  /*5260*/  UMOV UR4, UR11 ;  /* 0x0000000b00047c82 */ /* 0x000fe20008000000 */
[----:B------:R-:W-:Y:S02]  /*5270*/  UISETP.GE.OR UP0, UPT, UR5, UR8, UP0 ;  /* 0x000000080500728c */ /* 0x000fe40008706670 */
[----:B------:R-:W-:Y:S02]  /*5280*/  USHF.R.U32.HI UR4, URZ, UR41, UR4 ;  /* 0x00000029ff047299 */ /* 0x000fe40008011604 */
[----:B------:R-:W-:Y:S02]  /*5290*/  UIMAD.WIDE.U32 UR8, UR5, UR40, URZ ;  /* 0x00000028050872a5 */ /* 0x000fe4000f8e00ff */
[----:B------:R-:W-:Y:S02]  /*52a0*/  USEL UR11, UR6, UR4, !UP2 ;  /* 0x00000004060b7287 */ /* 0x000fe4000d000000 */
[----:B------:R-:W-:Y:S02]  /*52b0*/  UIADD3 UR8, UPT, UPT, -UR5, URZ, URZ ;  /* 0x000000ff05087290 */ /* 0x000fe4000fffe1ff */
[----:B------:R-:W-:Y:S01]  /*52c0*/  UIADD3 UR10, UPT, UPT, -UR11, URZ, URZ ;  /* 0x000000ff0b0a7290 */ /* 0x000fe2000fffe1ff */
[----:B------:R-:W-:Y:S01]  /*52d0*/  @!UP0 UMOV UR4, UR9 ;  /* 0x0000000900048c82 */ /* 0x000fe20008000000 */
[----:B------:R-:W-:Y:S02]  /*52e0*/  UIADD3 UR9, UPT, UPT, -UR6, URZ, URZ ;  /* 0x000000ff06097290 */ /* 0x000fe4000fffe1ff */
[----:B------:R-:W-:Y:S02]  /*52f0*/  @!UP0 USHF.R.U32.HI UR4, URZ, UR41, UR4 ;  /* 0x00000029ff048299 */ /* 0x000fe40008011604 */
[----:B------:R-:W-:Y:S02]  /*5300*/  UIMAD UR10, UR42, UR10, UR6 ;  /* 0x0000000a2a0a72a4 */ /* 0x000fe4000f8e0206 */
[----:B------:R-:W-:Y:S04]  /*5310*/  @!UP0 USEL UR4, UR5, UR4, !UP2 ;  /* 0x0000000405048287 */ /* 0x000fe8000d000000 */
[----:B------:R-:W-:Y:S02]  /*5320*/  @!UP0 UIMAD UR10, UR7, UR10, UR4 ;  /* 0x0000000a070a82a4 */ /* 0x000fe4000f8e0204 */
[----:B------:R-:W-:Y:S02]  /*5330*/  @!UP0 UIADD3 UR11, UPT, UPT, UR11, -UR4, URZ ;  /* 0x800000040b0b8290 */ /* 0x000fe4000fffe0ff */
[----:B------:R-:W-:Y:S02]  /*5340*/  UIMAD UR7, UR43, UR8, UR38 ;  /* 0x000000082b0772a4 */ /* 0x000fe4000f8e0226 */
[----:B------:R-:W-:Y:S02]  /*5350*/  @!UP0 UIMAD UR6, UR11, UR42, UR5 ;  /* 0x0000002a0b0682a4 */ /* 0x000fe4000f8e0205 */
[----:B------:R-:W-:Y:S01]  /*5360*/  UIMAD UR4, UR54, UR9, UR37 ;  /* 0x00000009360472a4 */ /* 0x000fe2000f8e0225 */
[----:B------:R-:W-:Y:S02]  /*5370*/  @!UP0 UMOV UR5, UR10 ;  /* 0x0000000a00058c82 */ /* 0x000fe40008000000 */
[----:B------:R-:W-:Y:S02]  /*5380*/  UIMAD UR38, UR5, UR43, UR7 ;  /* 0x0000002b052672a4 */ /* 0x000fe4000f8e0207 */
[----:B------:R-:W-:Y:S11]  /*5390*/  UIMAD UR37, UR6, UR54, UR4 ;  /* 0x00000036062572a4 */ /* 0x000ff6000f8e0204 */
[----:B------:R-:W-:Y:S01]  /*53a0*/  @!UPT UIADD3 URZ, UPT, UPT, URZ, URZ, URZ ;  /* 0x000000fffffff290 */ /* 0x000fe2000fffe0ff */
.L_x_87:
[----:B------:R-:W-:Y:S01]  /*53b0*/  UISETP.NE.AND UP0, UPT, UR39, 0x1, UPT ;  /* 0x000000012700788c */ /* 0x000fe2000bf05270 */
[----:B------:R-:W-:Y:S01]  /*53c0*/  IADD3 R87, PT, PT, R87, 0x1, RZ ;  /* 0x0000000157577810 */ /* 0x000fe20007ffe0ff */
[----:B------:R-:W-:Y:S02]  /*53d0*/  USHF.L.U32 UR50, UR16, 0x6, URZ ;  /* 0x0000000610327899 */ /* 0x000fe400080006ff */
[----:B------:R-:W-:Y:S07]  /*53e0*/  USHF.L.U32 UR49, UR20, 0x7, URZ ;  /* 0x0000000714317899 */ /* 0x000fee00080006ff */
[----:B------:R-:W2:Y:S01]  /*53f0*/  @!UP0 LDCU.128 UR12, c[0x0][0xb10] ;  /* 0x00016200ff0c87ac */ /* 0x000ea20008000c00 */
[----:B------:R-:W3:Y:S01]  /*5400*/  @!UP0 LDCU UR5, c[0x0][0xb0c] ;  /* 0x00016180ff0587ac */ /* 0x000ee20008000800 */
[----:B------:R-:W4:Y:S01]  /*5410*/  @!UP0 LDCU UR10, c[0x0][0xb20] ;  /* 0x00016400ff0a87ac */ /* 0x000f220008000800 */
[----:B--2---:R-:W-:Y:S02]  /*5420*/  UIMAD.WIDE.U32 UR8, UR38, UR12, URZ ;  /* 0x0000000c260872a5 */ /* 0x004fe4000f8e00ff */
[----:B------:R-:W-:Y:S02]  /*5430*/  UIMAD.WIDE.U32 UR6, UR37, UR15, URZ ;  /* 0x0000000f250672a5 */ /* 0x000fe4000f8e00ff */
[----:B------:R-:W-:Y:S03]  /*5440*/  @!UP0 UISETP.NE.AND UP1, UPT, UR14, 0x1, UPT ;  /* 0x000000010e00888c */ /* 0x000fe6000bf25270 */
[----:B------:R-:W-:Y:S01]  /*5450*/  @!UP0 UMOV UR4, UR9 ;  /* 0x0000000900048c82 */ /* 0x000fe20008000000 */
[----:B---3--:R-:W-:Y:S02]  /*5460*/  @!UP0 UISETP.NE.AND UP2, UPT, UR5, 0x1, UPT ;  /* 0x000000010500888c */ /* 0x008fe4000bf45270 */
[----:B------:R-:W-:Y:S01]  /*5470*/  @!UP0 USHF.R.U32.HI UR4, URZ, UR13, UR4 ;  /* 0x0000000dff048299 */ /* 0x000fe20008011604 */
[----:B------:R-:W-:Y:S02]  /*5480*/  @!UP0 UMOV UR6, UR7 ;  /* 0x0000000700068c82 */ /* 0x000fe40008000000 */
[----:B----4-:R-:W-:Y:S02]  /*5490*/  @!UP0 USHF.R.U32.HI UR6, URZ, UR10, UR6 ;  /* 0x0000000aff068299 */ /* 0x010fe40008011606 */
[----:B------:R-:W-:Y:S02]  /*54a0*/  @!UP0 USEL UR7, UR38, UR4, !UP2 ;  /* 0x0000000426078287 */ /* 0x000fe4000d000000 */
[----:B------:R-:W-:Y:S04]  /*54b0*/  @!UP0 USEL UR6, UR37, UR6, !UP1 ;  /* 0x0000000625068287 */ /* 0x000fe8000c800000 */
[----:B------:R-:W-:Y:S02]  /*54c0*/  @!UP0 UIADD3 UR4, UPT, UPT, -UR7, UR6, URZ ;  /* 0x0000000607048290 */ /* 0x000fe4000fffe1ff */
[----:B------:R-:W-:Y:S02]  /*54d0*/  @!UP0 UIADD3 UR6, UPT, UPT, UR7, -UR6, URZ ;  /* 0x8000000607068290 */ /* 0x000fe4000fffe0ff */
[----:B------:R-:W-:Y:S02]  /*54e0*/  @!UP0 UIMAD UR38, UR4, UR5, UR38 ;  /* 0x00000005042682a4 */ /* 0x000fe4000f8e0226 */
[----:B------:R-:W-:Y:S02]  /*54f0*/  @!UP0 UIMAD UR37, UR6, UR14, UR37 ;  /* 0x0000000e062582a4 */ /* 0x000fe4000f8e0225 */
[----:B------:R-:W-:Y:S09]  /*5500*/  ULOP3.LUT UP0, URZ, UR63, 0x1b0, URZ, 0xc0, !UPT ;  /* 0x000001b03fff7892 */ /* 0x000ff2000f80c0ff */
[----:B------:R-:W-:Y:S05]  /*5510*/  BRA.U !UP0, `(.L_x_88) ;  /* 0x0000000108407547 */ /* 0x000fea000b800000 */
[----:B------:R-:W2:Y:S01]  /*5520*/  LDCU.64 UR8, c[0x4][0x80] ;  /* 0x01001000ff0877ac */ /* 0x000ea20008000a00 */
[----:B------:R-:W-:Y:S01]  /*5530*/  MOV R3, 0x0 ;  /* 0x0000000000037802 */ /* 0x000fe20000000f00 */
[----:B------:R-:W-:Y:S02]  /*5540*/  HFMA2 R12, -RZ, RZ, 0, 5.9604644775390625e-08 ;  /* 0x00000001ff0c7431 */ /* 0x000fe400000001ff */
[----:B------:R-:W-:Y:S02]  /*5550*/  IMAD.MOV.U32 R8, RZ, RZ, 0x70 ;  /* 0x00000070ff087424 */ /* 0x000fe400078e00ff */
[----:B------:R-:W-:Y:S01]  /*5560*/  IMAD.MOV.U32 R13, RZ, RZ, RZ ;  /* 0x000000ffff0d7224 */ /* 0x000fe200078e00ff */
[----:B------:R-:W3:Y:S01]  /*5570*/  LDCU.64 UR6, c[0x4][0x88] ;  /* 0x01001100ff0677ac */ /* 0x000ee20008000a00 */
[----:B------:R-:W4:Y:S01]  /*5580*/  LDC.64 R2, c[0x4][R3] ;  /* 0x0100000003027b82 */ /* 0x000f220000000a00 */
[----:B------:R-:W1:Y:S01]  /*5590*/  LDCU.64 UR4, c[0x4][0x8] ;  /* 0x01000100ff0477ac */ /* 0x000e620008000a00 */
[----:B--2---:R-:W-:Y:S01]  /*55a0*/  MOV R5, UR9 ;  /* 0x0000000900057c02 */ /* 0x004fe20008000f00 */
[----:B------:R-:W-:Y:S01]  /*55b0*/  IMAD.U32 R4, RZ, RZ, UR8 ;  /* 0x00000008ff047e24 */ /* 0x000fe2000f8e00ff */
[----:B---3--:R-:W-:Y:S01]  /*55c0*/  MOV R7, UR7 ;  /* 0x0000000700077c02 */ /* 0x008fe20008000f00 */
[----:B------:R-:W-:Y:S01]  /*55d0*/  IMAD.U32 R6, RZ, RZ, UR6 ;  /* 0x00000006ff067e24 */ /* 0x000fe2000f8e00ff */
[----:B-1----:R-:W-:Y:S01]  /*55e0*/  MOV R11, UR5 ;  /* 0x00000005000b7c02 */ /* 0x002fe20008000f00 */
[----:B------:R-:W-:Y:S02]  /*55f0*/  IMAD.U32 R10, RZ, RZ, UR4 ;  /* 0x00000004ff0a7e24 */ /* 0x000fe4000f8e00ff */
[----:B------:R-:W-:Y:S07]  /*5600*/  LEPC R20, `(.L_x_88) ;  /* 0x000000001014794e */ /* 0x000fee0000000000 */
[----:B----45:R-:W-:Y:S05]  /*5610*/  CALL.ABS.NOINC R2 ;  /* 0x0000000002007343 */ /* 0x030fea0003c00000 */
.L_x_88:
[----:B------:R-:W-:Y:S01]  /*5620*/  LOP3.LUT P0, RZ, R94, 0x1b0, RZ, 0xc0, !PT ;  /* 0x000001b05eff7812 */ /* 0x000fe2000780c0ff */
[----:B------:R-:W-:Y:S11]  /*5630*/  BSSY.RECONVERGENT B6, `(.L_x_89) ;  /* 0x0000013000067945 */ /* 0x000ff60003800200 */
[----:B------:R-:W-:Y:S01]  /*5640*/  @!UPT UIADD3 URZ, UPT, UPT, URZ, URZ, URZ ;  /* 0x000000fffffff290 */ /* 0x000fe2000fffe0ff */
[----:B------:R-:W-:Y:S05]  /*5650*/  @!P0 BRA `(.L_x_90) ;  /* 0x0000000000408947 */ /* 0x000fea0003800000 */
        /* <DEDUP_REMOVED lines=16> */
.L_x_90:
[----:B------:R-:W-:Y:S05]  /*5760*/  BSYNC.RECONVERGENT B6 ;  /* 0x0000000000067941 */ /* 0x000fea0003800200 */
.L_x_89:
[----:B------:R-:W-:Y:S01]  /*5770*/  R2UR UR4, R86 ;  /* 0x00000000560472ca */ /* 0x000fe200000e0000 */
[----:B------:R-:W-:Y:S01]  /*5780*/  UISETP.NE.U32.AND UP0, UPT, UR60, URZ, UPT ;  /* 0x000000ff3c00728c */ /* 0x000fe2000bf05070 */
[----:B------:R-:W-:Y:S02]  /*5790*/  ISETP.NE.U32.AND P4, PT, R82, RZ, PT ;  /* 0x000000ff5200720c */ /* 0x000fe40003f85070 */
[----:B------:R-:W-:Y:S01]  /*57a0*/  ISETP.NE.U32.AND P2, PT, RZ, UR46, PT ;  /* 0x0000002eff007c0c */ /* 0x000fe2000bf45070 */
[----:B------:R-:W-:Y:S01]  /*57b0*/  UISETP.NE.AND.EX UP1, UPT, UR61, URZ, UPT, UP0 ;  /* 0x000000ff3d00728c */ /* 0x000fe2000bf25300 */
[----:B------:R-:W-:Y:S01]  /*57c0*/  ISETP.NE.AND.EX P4, PT, R83, RZ, PT, P4 ;  /* 0x000000ff5300720c */ /* 0x000fe20003f85340 */
[----:B------:R-:W-:Y:S01]  /*57d0*/  UPLOP3.LUT UP0, UPT, UPT, UPT, UPT, 0x40, 0x4 ;  /* 0x000000000004789c */ /* 0x000fe20003f0e870 */
[----:B------:R-:W-:Y:S05]  /*57e0*/  ISETP.NE.AND.EX P2, PT, RZ, UR47, PT, P2 ;  /* 0x0000002fff007c0c */ /* 0x000fea000bf45320 */
[----:B------:R-:W-:Y:S06]  /*57f0*/  UISETP.NE.AND UP2, UPT, UR4, URZ, UPT ;  /* 0x000000ff0400728c */ /* 0x000fec000bf45270 */
[----:B------:R-:W-:Y:S05]  /*5800*/  PLOP3.LUT P1, PT, PT, PT, UP2, 0x80, 0x8 ;  /* 0x000000000008781c */ /* 0x000fea0003f2f028 */
[----:B------:R-:W-:Y:S06]  /*5810*/  @UP2 UPLOP3.LUT UP0, UPT, UPT, UPT, UP1, 0x80, 0x8 ;  /* 0x000000000008289c */ /* 0x000fec0003f0f010 */
[----:B------:R-:W-:Y:S01]  /*5820*/  PLOP3.LUT P0, PT, PT, PT, UP0, 0x80, 0x8 ;  /* 0x000000000008781c */ /* 0x000fe20003f0f008 */
[----:B------:R-:W-:Y:S01]  /*5830*/  @!UPT UIADD3 URZ, UPT, UPT, URZ, URZ, URZ ;  /* 0x000000fffffff290 */ /* 0x000fe2000fffe0ff */
[----:B------:R-:W-:Y:S11]  /*5840*/  BRA.U !UP1, `(.L_x_91) ;  /* 0x00000001093c7547 */ /* 0x000ff6000b800000 */
[----:B------:R-:W-:Y:S01]  /*5850*/  UISETP.NE.U32.AND UP0, UPT, UR46, URZ, UPT ;  /* 0x000000ff2e00728c */ /* 0x000fe2000bf05070 */
[----:B-1----:R-:W-:Y:S01]  /*5860*/  HFMA2 R0, -RZ, RZ, 0, 5.9604644775390625e-08 ;  /* 0x00000001ff007431 */ /* 0x002fe200000001ff */
[----:B------:R-:W1:Y:S01]  /*5870*/  LDCU.64 UR8, c[0x0][0x358] ;  /* 0x00006b00ff0877ac */ /* 0x000e620008000a00 */
[----:B------:R-:W-:Y:S01]  /*5880*/  IMAD.MOV.U32 R84, RZ, RZ, 0x1 ;  /* 0x00000001ff547424 */ /* 0x000fe200078e00ff */
[----:B------:R-:W-:Y:S06]  /*5890*/  UISETP.NE.AND.EX UP0, UPT, UR47, URZ, UPT, UP0 ;  /* 0x000000ff2f00728c */ /* 0x000fec000bf05300 */
[----:B------:R-:W-:Y:S05]  /*58a0*/  PLOP3.LUT P3, PT, PT, PT, UP0, 0x80, 0x8 ;  /* 0x000000000008781c */ /* 0x000fea0003f6f008 */
[----:B------:R-:W2:Y:S01]  /*58b0*/  @UP0 LDCU.64 UR4, c[0x0][0x888] ;  /* 0x00011100ff0407ac */ /* 0x000ea20008000a00 */
[----:B------:R-:W-:Y:S07]  /*58c0*/  @UP0 UIMAD UR6, UR36, UR60, URZ ;  /* 0x0000003c240602a4 */ /* 0x000fee000f8e02ff */
[----:B------:R-:W-:Y:S01]  /*58d0*/  @!P3 PRMT R84, R0, 0x7610, R84 ;  /* 0x000076100054b816 */ /* 0x000fe20000000054 */
[----:B--2---:R-:W-:Y:S06]  /*58e0*/  @UP0 UIMAD.WIDE UR4, UR6, 0x4, UR4 ;  /* 0x00000004060408a5 */ /* 0x004fec000f8e0204 */
[----:B------:R-:W-:Y:S01]  /*58f0*/  IMAD.U32 R2, RZ, RZ, UR4 ;  /* 0x00000004ff027e24 */ /* 0x000fe2000f8e00ff */
[----:B------:R-:W-:Y:S04]  /*5900*/  MOV R3, UR5 ;  /* 0x0000000500037c02 */ /* 0x000fe80008000f00 */
[----:B------:R-:W2:Y:S01]  /*5910*/  @!UP0 LDCU UR4, c[0x0][0x880] ;  /* 0x00011000ff0487ac */ /* 0x000ea20008000800 */
[----:B-1---5:R3:W5:Y:S02]  /*5920*/  @P3 LDG.E R41, desc[UR8][R2.64] ;  /* 0x0000000802293981 */ /* 0x022764000c1e1900 */
[----:B--23--:R-:W-:Y:S02]  /*5930*/  @!P3 IMAD.U32 R41, RZ, RZ, UR4 ;  /* 0x00000004ff29be24 */ /* 0x00cfe4000f8e00ff */
.L_x_91:
[----:B------:R-:W-:Y:S05]  /*5940*/  @!P4 BRA `(.L_x_92) ;  /* 0x000000000024c947 */ /* 0x000fea0003800000 */
[----:B------:R-:W-:Y:S01]  /*5950*/  ISETP.NE.U32.AND P3, PT, R80, RZ, PT ;  /* 0x000000ff5000720c */ /* 0x000fe20003f65070 */
[----:B------:R-:W2:Y:S03]  /*5960*/  LDCU.64 UR4, c[0x0][0x358] ;  /* 0x00006b00ff0477ac */ /* 0x000ea60008000a00 */
[----:B------:R-:W-:Y:S11]  /*5970*/  ISETP.NE.AND.EX P3, PT, R81, RZ, PT, P3 ;  /* 0x000000ff5100720c */ /* 0x000ff60003f65330 */
[----:B------:R-:W-:Y:S02]  /*5980*/  @!UPT UIADD3 URZ, UPT, UPT, URZ, URZ, URZ ;  /* 0x000000fffffff290 */ /* 0x000fe4000fffe0ff */
[----:B------:R-:W3:Y:S01]  /*5990*/  @P3 LDC.64 R2, c[0x0][0x8a8] ;  /* 0x00022a00ff023b82 */ /* 0x000ee20000000a00 */
[----:B-1----:R-:W-:Y:S04]  /*59a0*/  @P3 IMAD R0, R82, UR36, RZ ;  /* 0x0000002452003c24 */ /* 0x002fe8000f8e02ff */
[----:B---3--:R-:W-:Y:S05]  /*59b0*/  @P3 IMAD.WIDE R2, R0, 0x4, R2 ;  /* 0x0000000400023825 */ /* 0x008fea00078e0202 */
[----:B--2--5:R2:W5:Y:S02]  /*59c0*/  @P3 LDG.E R38, desc[UR4][R2.64] ;  /* 0x0000000402263981 */ /* 0x024564000c1e1900 */
[----:B--2---:R-:W3:Y:S02]  /*59d0*/  @!P3 LDC R38, c[0x0][0x8a0] ;  /* 0x00022800ff26bb82 */ /* 0x004ee40000000800 */
.L_x_92:
[----:B-----5:R-:W-:Y:S01]  /*59e0*/  FSETP.NEU.AND P4, PT, R41, RZ, PT ;  /* 0x000000ff2900720b */ /* 0x020fe20003f8d000 */
[----:B------:R-:W-:Y:S01]  /*59f0*/  BSSY B1, `(.L_x_93) ;  /* 0x0000042000017945 */ /* 0x000fe20003800000 */
[----:B------:R-:W-:Y:S01]  /*5a00*/  SEL R5, RZ, 0xffffffff, P2 ;  /* 0xffffffffff057807 */ /* 0x000fe20001000000 */
[----:B------:R-:W-:Y:S01]  /*5a10*/  IMAD.MOV.U32 R102, RZ, RZ, 0x1 ;  /* 0x00000001ff667424 */ /* 0x000fe200078e00ff */
[----:B------:R-:W-:Y:S02]  /*5a20*/  LOP3.LUT P3, RZ, R84, 0xff, RZ, 0xc0, !PT ;  /* 0x000000ff54ff7812 */ /* 0x000fe4000786c0ff */
[----:B------:R-:W-:Y:S02]  /*5a30*/  CS2R R78, SRZ ;  /* 0x00000000004e7805 */ /* 0x000fe4000001ff00 */
[----:B------:R-:W-:Y:S02]  /*5a40*/  @P1 SEL R4, RZ, 0xffffffff, P4 ;  /* 0xffffffffff041807 */ /* 0x000fe40002000000 */
[----:B------:R-:W-:Y:S02]  /*5a50*/  CS2R R76, SRZ ;  /* 0x00000000004c7805 */ /* 0x000fe4000001ff00 */
[----:B------:R-:W-:Y:S02]  /*5a60*/  LEA R2, R90, UR44, 0x3 ;  /* 0x0000002c5a027c11 */ /* 0x000fe4000f8e18ff */
[----:B------:R-:W-:Y:S02]  /*5a70*/  CS2R R74, SRZ ;  /* 0x00000000004a7805 */ /* 0x000fe4000001ff00 */
[----:B------:R-:W-:Y:S02]  /*5a80*/  @P0 SEL R4, R5, R4, !P3 ;  /* 0x0000000405040207 */ /* 0x000fe40005800000 */
[----:B------:R-:W-:Y:S02]  /*5a90*/  CS2R R72, SRZ ;  /* 0x0000000000487805 */ /* 0x000fe4000001ff00 */
[----:B------:R-:W-:Y:S02]  /*5aa0*/  LEA R100, R36, UR44, 0x3 ;  /* 0x0000002c24647c11 */ /* 0x000fe4000f8e18ff */
[----:B------:R-:W-:Y:S02]  /*5ab0*/  @P1 LOP3.LUT R4, R4, 0x1, RZ, 0xc0, !PT ;  /* 0x0000000104041812 */ /* 0x000fe400078ec0ff */
[----:B------:R-:W-:Y:S02]  /*5ac0*/  SHF.L.U32 R3, R92, 0x1f, RZ ;  /* 0x0000001f5c037819 */ /* 0x000fe400000006ff */
[----:B------:R-:W-:Y:S02]  /*5ad0*/  ISETP.NE.U32.OR P6, PT, R4, 0x1, !P1 ;  /* 0x000000010400780c */ /* 0x000fe40004fc5470 */
[----:B------:R-:W-:Y:S02]  /*5ae0*/  PLOP3.LUT P2, PT, PT, PT, UP1, 0x80, 0x8 ;  /* 0x000000000008781c */ /* 0x000fe40003f4f018 */
[C---:B------:R-:W-:Y:S02]  /*5af0*/  LEA.HI R39, R36.reuse, R36, RZ, 0x1 ;  /* 0x0000002424277211 */ /* 0x040fe400078f08ff */
[----:B------:R-:W-:Y:S02]  /*5b00*/  SEL R4, RZ, 0xffffffff, P4 ;  /* 0xffffffffff047807 */ /* 0x000fe40002000000 */
[----:B------:R-:W-:Y:S01]  /*5b10*/  P2R R96, PR, RZ, 0x40 ;  /* 0x00000040ff607803 */ /* 0x000fe20000000000 */
[C---:B-1----:R-:W-:Y:S01]  /*5b20*/  IMAD.SHL.U32 R0, R39.reuse, 0x40, RZ ;  /* 0x0000004027007824 */ /* 0x042fe200078e00ff */
[----:B------:R-:W-:Y:S03]  /*5b30*/  LOP3.LUT R39, R39, 0xffe, RZ, 0xc0, !PT ;  /* 0x00000ffe27277812 */ /* 0x000fe600078ec0ff */
[----:B------:R-:W-:Y:S02]  /*5b40*/  @P6 SHF.L.U32 R7, R89, 0x1f, RZ ;  /* 0x0000001f59076819 */ /* 0x000fe400000006ff */
[----:B------:R-:W-:Y:S01]  /*5b50*/  @P2 SEL R4, R5, R4, !P3 ;  /* 0x0000000405042207 */ /* 0x000fe20005800000 */
[----:B------:R-:W-:Y:S01]  /*5b60*/  IMAD.IADD R39, R36, 0x1, -R39 ;  /* 0x0000000124277824 */ /* 0x000fe200078e0a27 */
[----:B------:R-:W1:Y:S01]  /*5b70*/  @P6 SYNCS.PHASECHK.TRANS64.TRYWAIT P1, [R2+URZ+0x40], R7 ;  /* 0x00004007020065a7 */ /* 0x000e6200080211ff */
[----:B------:R-:W-:Y:S02]  /*5b80*/  LOP3.LUT R0, R0, 0xffffff80, RZ, 0xc0, !PT ;  /* 0xffffff8000007812 */ /* 0x000fe400078ec0ff */
[----:B------:R-:W-:Y:S03]  /*5b90*/  LOP3.LUT R4, R4, 0x1, RZ, 0xc0, !PT ;  /* 0x0000000104047812 */ /* 0x000fe600078ec0ff */
[----:B------:R-:W-:Y:S01]  /*5ba0*/  IMAD.IADD R0, R37, 0x1, R0 ;  /* 0x0000000125007824 */ /* 0x000fe200078e0200 */
[----:B------:R-:W-:Y:S03]  /*5bb0*/  ISETP.NE.U32.AND P5, PT, R4, 0x1, PT ;  /* 0x000000010400780c */ /* 0x000fe60003fa5070 */
[----:B------:R-:W-:Y:S01]  /*5bc0*/  IMAD R39, R39, 0x100000, R0 ;  /* 0x0010000027277824 */ /* 0x000fe200078e0200 */
[----:B------:R-:W-:Y:S01]  /*5bd0*/  P2R R103, PR, RZ, 0x20 ;  /* 0x00000020ff677803 */ /* 0x000fe20000000000 */
[----:B------:R2:W4:Y:S01]  /*5be0*/  SYNCS.PHASECHK.TRANS64.TRYWAIT P0, [R100+URZ+0x90], R3 ;  /* 0x00009003640075a7 */ /* 0x00052200080011ff */
[----:B-1----:R-:W-:Y:S01]  /*5bf0*/  @P6 SEL R102, RZ, 0x1, !P1 ;  /* 0x00000001ff666807 */ /* 0x002fe20004800000 */
[----:B--2---:R-:W-:Y:S06]  /*5c00*/  @!P6 BRA `(.L_x_94) ;  /* 0x000000000080e947 */ /* 0x004fec0003800000 */
[----:B------:R-:W-:Y:S01]  /*5c10*/  @P5 IMAD R6, R90, 0x1000, R71 ;  /* 0x000010005a065824 */ /* 0x000fe200078e0247 */
[----:B------:R-:W1:Y:S01]  /*5c20*/  S2R R0, SR_CgaCtaId ;  /* 0x0000000000007919 */ /* 0x000e620000008800 */
[----:B------:R-:W-:Y:S01]  /*5c30*/  ISETP.NE.AND P1, PT, R102, RZ, PT ;  /* 0x000000ff6600720c */ /* 0x000fe20003f25270 */
[----:B------:R-:W-:Y:S01]  /*5c40*/  BSSY B0, `(.L_x_95) ;  /* 0x000000b000007945 */ /* 0x000fe20003800000 */
[----:B------:R-:W-:Y:S01]  /*5c50*/  @P5 VIADD R4, R6, UR44 ;  /* 0x0000002c06045c36 */ /* 0x000fe20008000000 */
[----:B------:R-:W-:Y:S02]  /*5c60*/  CS2R R74, SRZ ;  /* 0x00000000004a7805 */ /* 0x000fe4000001ff00 */
[----:B------:R-:W-:Y:S02]  /*5c70*/  CS2R R72, SRZ ;  /* 0x0000000000487805 */ /* 0x000fe4000001ff00 */
[----:B------:R-:W-:Y:S01]  /*5c80*/  CS2R R78, SRZ ;  /* 0x00000000004e7805 */ /* 0x000fe2000001ff00 */
[----:B------:R-:W-:Y:S01]  /*5c90*/  @P5 IMAD R4, R93, -0x10, R4 ;  /* 0xfffffff05d045824 */ /* 0x000fe200078e0204 */
[----:B------:R-:W-:Y:S04]  /*5ca0*/  CS2R R76, SRZ ;  /* 0x00000000004c7805 */ /* 0x000fe8000001ff00 */
[----:B------:R-:W-:Y:S05]  /*5cb0*/  @P1 BRA `(.L_x_96) ;  /* 0x00000000000c1947 */ /* 0x000fea0003800000 */
[----:B------:R-:W-:Y:S04]  /*5cc0*/  SHF.L.U32 R5, R89, 0x1f, RZ ;  /* 0x0000001f59057819 */ /* 0x000fe800000006ff */
[----:B------:R-:W2:Y:S02]  /*5cd0*/  SYNCS.PHASECHK.TRANS64.TRYWAIT P1, [R2+URZ+0x40], R5 ;  /* 0x00004005020075a7 */ /* 0x000ea400080211ff */
[----:B--2---:R-:W-:Y:S05]  /*5ce0*/  @!P1 BRA `(.L_x_97) ;  /* 0x0000002000f49947 */ /* 0x004fea0003800000 */
.L_x_96:
[----:B------:R-:W-:Y:S05]  /*5cf0*/  BSYNC B0 ;  /* 0x0000000000007941 */ /* 0x000fea0003800000 */
.L_x_95:
[----:B------:R-:W-:Y:S01]  /*5d00*/  ISETP.NE.AND P1, PT, R103, RZ, PT ;  /* 0x000000ff6700720c */ /* 0x000fe20003f25270 */
[----:B--2---:R-:W-:Y:S02]  /*5d10*/  VIADD R5, R2, 0x50 ;  /* 0x0000005002057836 */ /* 0x004fe40000000000 */
[----:B------:R-:W-:Y:S03]  /*5d20*/  VIADD R90, R90, 0x1 ;  /* 0x000000015a5a7836 */ /* 0x000fe60000000000 */
[----:B-1----:R-:W-:Y:S07]  /*5d30*/  PRMT R0, R0, 0x654, R5 ;  /* 0x0000065400007816 */ /* 0x002fee0000000005 */
[----:B------:R1:W2:Y:S04]  /*5d40*/  @P1 LDS.128 R72, [R6+UR44+0x200] ;  /* 0x0002002c06481984 */ /* 0x0002a80008000c00 */
[----:B------:R1:W1:Y:S01]  /*5d50*/  @P1 LDS.128 R76, [R4+0x210] ;  /* 0x00021000044c1984 */ /* 0x0002620000000c00 */
[C---:B------:R-:W-:Y:S01]  /*5d60*/  ISETP.NE.AND P1, PT, R90.reuse, 0x2, PT ;  /* 0x000000025a00780c */ /* 0x040fe20003f25270 */
[----:B------:R-:W-:Y:S01]  /*5d70*/  @!PT LDS RZ, [RZ] ;  /* 0x00000000fffff984 */ /* 0x000fe20000000800 */
[----:B------:R-:W-:Y:S01]  /*5d80*/  @!PT LDS RZ, [RZ] ;  /* 0x00000000fffff984 */ /* 0x000fe20000000800 */
[----:B------:R-:W-:Y:S01]  /*5d90*/  @!PT LDS RZ, [RZ] ;  /* 0x00000000fffff984 */ /* 0x000fe20000000800 */
[----:B------:R-:W-:Y:S01]  /*5da0*/  @!PT LDS RZ, [RZ] ;  /* 0x00000000fffff984 */ /* 0x000fe20000000800 */
[----:B------:R5:W-:Y:S06]  /*5db0*/  MEMBAR.ALL.CTA ;  /* 0x0000000000007992 */ /* 0x000bec0000008000 */
[----:B-----5:R-:W5:Y:S01]  /*5dc0*/  FENCE.VIEW.ASYNC.S ;  /* 0x00000000000073c6 */ /* 0x020f620000000000 */
[----:B------:R-:W-:Y:S01]  /*5dd0*/  SEL R90, R90, RZ, P1 ;  /* 0x000000ff5a5a7207 */ /* 0x000fe20000800000 */
[----:B-----5:R5:W-:Y:S02]  /*5de0*/  SYNCS.ARRIVE.TRANS64.RED.A1T0 RZ, [R0+URZ], RZ ;  /* 0x000000ff00ff79a7 */ /* 0x020be400081004ff */
[----:B-----5:R-:W-:Y:S04]  /*5df0*/  SEL R0, RZ, 0x1, P1 ;  /* 0x00000001ff007807 */ /* 0x020fe80000800000 */
[----:B--2---:R-:W-:Y:S02]  /*5e00*/  LOP3.LUT R89, R89, R0, RZ, 0x3c, !PT ;  /* 0x0000000059597212 */ /* 0x004fe400078e3cff */
.L_x_94:
[----:B------:R-:W-:Y:S05]  /*5e10*/  BSYNC B1 ;  /* 0x0000000000017941 */ /* 0x000fea0003800000 */
.L_x_93:
[----:B------:R-:W-:Y:S04]  /*5e20*/  SHF.R.U32.HI R0, RZ, 0x15, R39 ;  /* 0x00000015ff007819 */ /* 0x000fe80000011627 */
[----:B------:R-:W-:Y:S01]  /*5e30*/  LOP3.LUT P1, RZ, R0, 0x3, R85, 0x48, !PT ;  /* 0x0000000300ff7812 */ /* 0x000fe20007824855 */
[----:B------:R-:W-:Y:S01]  /*5e40*/  @!UPT UIADD3 URZ, UPT, UPT, URZ, URZ, URZ ;  /* 0x000000fffffff290 */ /* 0x000fe2000fffe0ff */
[----:B----4-:R-:W-:Y:S11]  /*5e50*/  @P0 BRA `(.L_x_98) ;  /* 0x0000000000080947 */ /* 0x010ff60003800000 */
[----:B------:R-:W2:Y:S02]  /*5e60*/  SYNCS.PHASECHK.TRANS64.TRYWAIT P0, [R100+URZ+0x90], R3 ;  /* 0x00009003640075a7 */ /* 0x000ea400080011ff */
[----:B--2---:R-:W-:Y:S05]  /*5e70*/  @!P0 BRA `(.L_x_99) ;  /* 0x0000002000a48947 */ /* 0x004fea0003800000 */
.L_x_98:
[----:B------:R-:W-:Y:S05]  /*5e80*/  @!P1 BRA `(.L_x_100) ;  /* 0x0000000000409947 */ /* 0x000fea0003800000 */
[----:B------:R-:W4:Y:S01]  /*5e90*/  LDCU.64 UR8, c[0x4][0x70] ;  /* 0x01000e00ff0877ac */ /* 0x000f220008000a00 */
[----:B--2---:R-:W-:Y:S01]  /*5ea0*/  MOV R3, 0x0 ;  /* 0x0000000000037802 */ /* 0x004fe20000000f00 */
[----:B------:R-:W-:Y:S02]  /*5eb0*/  HFMA2 R12, -RZ, RZ, 0, 5.9604644775390625e-08 ;  /* 0x00000001ff0c7431 */ /* 0x000fe400000001ff */
[----:B------:R-:W-:Y:S02]  /*5ec0*/  IMAD.MOV.U32 R8, RZ, RZ, 0x192 ;  /* 0x00000192ff087424 */ /* 0x000fe400078e00ff */
[----:B------:R-:W-:Y:S01]  /*5ed0*/  IMAD.MOV.U32 R13, RZ, RZ, RZ ;  /* 0x000000ffff0d7224 */ /* 0x000fe200078e00ff */
[----:B------:R-:W2:Y:S01]  /*5ee0*/  LDCU.64 UR6, c[0x4][0x78] ;  /* 0x01000f00ff0677ac */ /* 0x000ea20008000a00 */
[----:B------:R-:W3:Y:S01]  /*5ef0*/  LDC.64 R2, c[0x4][R3] ;  /* 0x0100000003027b82 */ /* 0x000ee20000000a00 */
[----:B------:R-:W5:Y:S01]  /*5f00*/  LDCU.64 UR4, c[0x4][0x10] ;  /* 0x01000200ff0477ac */ /* 0x000f620008000a00 */
[----:B----4-:R-:W-:Y:S01]  /*5f10*/  MOV R5, UR9 ;  /* 0x0000000900057c02 */ /* 0x010fe20008000f00 */
[----:B-1----:R-:W-:Y:S01]  /*5f20*/  IMAD.U32 R4, RZ, RZ, UR8 ;  /* 0x00000008ff047e24 */ /* 0x002fe2000f8e00ff */
[----:B--2---:R-:W-:Y:S01]  /*5f30*/  MOV R7, UR7 ;  /* 0x0000000700077c02 */ /* 0x004fe20008000f00 */
[----:B------:R-:W-:Y:S01]  /*5f40*/  IMAD.U32 R6, RZ, RZ, UR6 ;  /* 0x00000006ff067e24 */ /* 0x000fe2000f8e00ff */
[----:B-----5:R-:W-:Y:S01]  /*5f50*/  MOV R11, UR5 ;  /* 0x00000005000b7c02 */ /* 0x020fe20008000f00 */
[----:B------:R-:W-:Y:S02]  /*5f60*/  IMAD.U32 R10, RZ, RZ, UR4 ;  /* 0x00000004ff0a7e24 */ /* 0x000fe4000f8e00ff */
[----:B------:R-:W-:Y:S07]  /*5f70*/  LEPC R20, `(.L_x_100) ;  /* 0x000000001014794e */ /* 0x000fee0000000000 */
[----:B---3--:R-:W-:Y:S05]  /*5f80*/  CALL.ABS.NOINC R2 ;  /* 0x0000000002007343 */ /* 0x008fea0003c00000 */
.L_x_100:
[-C--:B------:R-:W-:Y:S01]  /*5f90*/  F2FP.F16.E4M3.UNPACK_B R42, R72.reuse ;  /* 0x00000048ff2a723e */ /* 0x080fe200020006ff */
[----:B------:R-:W-:Y:S05]  /*5fa0*/  WARPSYNC.ALL ;  /* 0x0000000000007948 */ /* 0x000fea0003800000 */
[----:B------:R-:W-:Y:S01]  /*5fb0*/  R2UR UR4, R39 ;  /* 0x00000000270472ca */ /* 0x000fe200000e0000 */
[--C-:B------:R-:W-:Y:S01]  /*5fc0*/  HADD2.F32 R40, -RZ, R42.reuse.H0_H0 ;  /* 0x2000002aff287230 */ /* 0x100fe20000004100 */
[----:B------:R-:W-:Y:S01]  /*5fd0*/  F2FP.F16.E4M3.UNPACK_B R43, R72.H1 ;  /* 0x00000048ff2b723e */ /* 0x000fe200030006ff */
[----:B------:R-:W-:Y:S01]  /*5fe0*/  HADD2.F32 R42, -RZ, R42.H1_H1 ;  /* 0x3000002aff2a7230 */ /* 0x000fe20000004100 */
[-C--:B------:R-:W-:Y:S01]  /*5ff0*/  F2FP.F16.E4M3.UNPACK_B R45, R73.reuse ;  /* 0x00000049ff2d723e */ /* 0x080fe200020006ff */
[----:B------:R-:W-:Y:S01]  /*6000*/  BSSY.RECONVERGENT B0, `(.L_x_101) ;  /* 0x0000099000007945 */ /* 0x000fe20003800200 */
[----:B------:R-:W-:Y:S01]  /*6010*/  F2FP.F16.E4M3.UNPACK_B R47, R73.H1 ;  /* 0x00000049ff2f723e */ /* 0x000fe200030006ff */
[--C-:B------:R-:W-:Y:S01]  /*6020*/  HADD2.F32 R44, -RZ, R43.reuse.H0_H0 ;  /* 0x2000002bff2c7230 */ /* 0x100fe20000004100 */
[-C--:B------:R-:W-:Y:S01]  /*6030*/  F2FP.F16.E4M3.UNPACK_B R49, R74.reuse ;  /* 0x0000004aff31723e */ /* 0x080fe200020006ff */
[----:B------:R-:W-:Y:S01]  /*6040*/  HADD2.F32 R46, -RZ, R43.H1_H1 ;  /* 0x3000002bff2e7230 */ /* 0x000fe20000004100 */
[----:B------:R-:W-:Y:S01]  /*6050*/  F2FP.F16.E4M3.UNPACK_B R51, R74.H1 ;  /* 0x0000004aff33723e */ /* 0x000fe200030006ff */
[--C-:B------:R-:W-:Y:S01]  /*6060*/  HADD2.F32 R43, -RZ, R45.reuse.H0_H0 ;  /* 0x2000002dff2b7230 */ /* 0x100fe20000004100 */
[-C--:B------:R-:W-:Y:S01]  /*6070*/  F2FP.F16.E4M3.UNPACK_B R53, R75.reuse ;  /* 0x0000004bff35723e */ /* 0x080fe200020006ff */
[----:B-1----:R-:W-:Y:S01]  /*6080*/  LDTM.16dp32bit_t0_t15.x32 R4, tmem[UR4] ;  /* 0x00000004000479ee */ /* 0x002fe20008a80000 */
[----:B------:R-:W3:Y:S01]  /*6090*/  LDTM.16dp32bit_t16_t31.x32 R4, tmem[UR4+0x20] ;  /* 0x00002004000479ee */ /* 0x000ee20008aa0000 */
[----:B------:R-:W-:Y:S01]  /*60a0*/  ISETP.NE.AND P6, PT, R96, RZ, PT ;  /* 0x000000ff6000720c */ /* 0x000fe20003fc5270 */
[----:B------:R-:W-:Y:S01]  /*60b0*/  HADD2.F32 R48, -RZ, R45.H1_H1 ;  /* 0x3000002dff307230 */ /* 0x000fe20000004100 */
[----:B------:R-:W-:Y:S01]  /*60c0*/  IADD3 R109, PT, PT, R71, UR44, RZ ;  /* 0x0000002c476d7c10 */ /* 0x000fe2000fffe0ff */
[----:B------:R-:W-:Y:S01]  /*60d0*/  HADD2.F32 R52, -RZ, R49.H1_H1 ;  /* 0x30000031ff347230 */ /* 0x000fe20000004100 */
[----:B------:R-:W-:Y:S01]  /*60e0*/  SHF.L.U32 R108, R88, 0x4, RZ ;  /* 0x00000004586c7819 */ /* 0x000fe200000006ff */
[----:B------:R-:W-:Y:S01]  /*60f0*/  HADD2.F32 R56, -RZ, R53.H1_H1 ;  /* 0x30000035ff387230 */ /* 0x000fe20000004100 */
[----:B------:R-:W-:Y:S01]  /*6100*/  F2FP.F16.E4M3.UNPACK_B R55, R75.H1 ;  /* 0x0000004bff37723e */ /* 0x000fe200030006ff */
[--C-:B------:R-:W-:Y:S01]  /*6110*/  HADD2.F32 R45, -RZ, R47.reuse.H0_H0 ;  /* 0x2000002fff2d7230 */ /* 0x100fe20000004100 */
[----:B------:R-:W-:Y:S01]  /*6120*/  IADD3 R101, PT, PT, R109, R108, RZ ;  /* 0x0000006c6d657210 */ /* 0x000fe20007ffe0ff */
[----:B------:R-:W-:Y:S01]  /*6130*/  HADD2.F32 R50, -RZ, R47.H1_H1 ;  /* 0x3000002fff327230 */ /* 0x000fe20000004100 */
[-C--:B------:R-:W-:Y:S01]  /*6140*/  F2FP.F16.E4M3.UNPACK_B R57, R76.reuse ;  /* 0x0000004cff39723e */ /* 0x080fe200020006ff */
[----:B------:R-:W-:Y:S01]  /*6150*/  HADD2.F32 R47, -RZ, R49.H0_H0 ;  /* 0x20000031ff2f7230 */ /* 0x000fe20000004100 */
[----:B------:R-:W-:Y:S01]  /*6160*/  F2FP.F16.E4M3.UNPACK_B R59, R76.H1 ;  /* 0x0000004cff3b723e */ /* 0x000fe200030006ff */
[----:B------:R-:W-:Y:S01]  /*6170*/  HADD2.F32 R49, -RZ, R51.H0_H0 ;  /* 0x20000033ff317230 */ /* 0x000fe20000004100 */
[-C--:B------:R-:W-:Y:S01]  /*6180*/  F2FP.F16.E4M3.UNPACK_B R61, R77.reuse ;  /* 0x0000004dff3d723e */ /* 0x080fe200020006ff */
[----:B------:R-:W-:Y:S01]  /*6190*/  HADD2.F32 R60, -RZ, R57.H1_H1 ;  /* 0x30000039ff3c7230 */ /* 0x000fe20000004100 */
[----:B------:R-:W-:Y:S01]  /*61a0*/  F2FP.F16.E4M3.UNPACK_B R63, R77.H1 ;  /* 0x0000004dff3f723e */ /* 0x000fe200030006ff */
[----:B------:R-:W-:Y:S01]  /*61b0*/  HADD2.F32 R54, -RZ, R51.H1_H1 ;  /* 0x30000033ff367230 */ /* 0x000fe20000004100 */
[-C--:B------:R-:W-:Y:S01]  /*61c0*/  F2FP.F16.E4M3.UNPACK_B R65, R78.reuse ;  /* 0x0000004eff41723e */ /* 0x080fe200020006ff */
[----:B------:R-:W-:Y:S01]  /*61d0*/  HADD2.F32 R51, -RZ, R53.H0_H0 ;  /* 0x20000035ff337230 */ /* 0x000fe20000004100 */
[----:B------:R-:W-:Y:S01]  /*61e0*/  F2FP.F16.E4M3.UNPACK_B R67, R78.H1 ;  /* 0x0000004eff43723e */ /* 0x000fe200030006ff */
[----:B------:R-:W-:Y:S01]  /*61f0*/  HADD2.F32 R64, -RZ, R61.H1_H1 ;  /* 0x3000003dff407230 */ /* 0x000fe20000004100 */
[----:B------:R-:W-:Y:S01]  /*6200*/  ISETP.NE.AND P0, PT, R95, RZ, PT ;  /* 0x000000ff5f00720c */ /* 0x000fe20003f05270 */
[C---:B---3--:R-:W-:Y:S01]  /*6210*/  FMUL R0, R38.reuse, R4 ;  /* 0x0000000426007220 */ /* 0x048fe20000400000 */
[C---:B------:R-:W-:Y:S01]  /*6220*/  FMUL R2, R38.reuse, R5 ;  /* 0x0000000526027220 */ /* 0x040fe20000400000 */
[C---:B------:R-:W-:Y:S01]  /*6230*/  FMUL R4, R38.reuse, R8 ;  /* 0x0000000826047220 */ /* 0x040fe20000400000 */
[C---:B------:R-:W-:Y:S01]  /*6240*/  FMUL R5, R38.reuse, R9 ;  /* 0x0000000926057220 */ /* 0x040fe20000400000 */
[C---:B------:R-:W-:Y:S01]  /*6250*/  FFMA R0, R41.reuse, R40, R0 ;  /* 0x0000002829007223 */ /* 0x040fe20000000000 */
[C---:B------:R-:W-:Y:S01]  /*6260*/  FFMA R2, R41.reuse, R42, R2 ;  /* 0x0000002a29027223 */ /* 0x040fe20000000002 */
[C---:B------:R-:W-:Y:S01]  /*6270*/  FMUL R8, R38.reuse, R12 ;  /* 0x0000000c26087220 */ /* 0x040fe20000400000 */
[C---:B------:R-:W-:Y:S01]  /*6280*/  FMUL R9, R38.reuse, R13 ;  /* 0x0000000d26097220 */ /* 0x040fe20000400000 */
[C---:B------:R-:W-:Y:S01]  /*6290*/  FMUL R12, R38.reuse, R16 ;  /* 0x00000010260c7220 */ /* 0x040fe20000400000 */
[C---:B------:R-:W-:Y:S01]  /*62a0*/  FMUL R13, R38.reuse, R17 ;  /* 0x00000011260d7220 */ /* 0x040fe20000400000 */
[C---:B------:R-:W-:Y:S01]  /*62b0*/  FMUL R16, R38.reuse, R20 ;  /* 0x0000001426107220 */ /* 0x040fe20000400000 */
[C---:B------:R-:W-:Y:S01]  /*62c0*/  FMUL R17, R38.reuse, R21 ;  /* 0x0000001526117220 */ /* 0x040fe20000400000 */
[C---:B------:R-:W-:Y:S01]  /*62d0*/  FMUL R20, R38.reuse, R24 ;  /* 0x0000001826147220 */ /* 0x040fe20000400000 */
[C---:B------:R-:W-:Y:S01]  /*62e0*/  FMUL R21, R38.reuse, R25 ;  /* 0x0000001926157220 */ /* 0x040fe20000400000 */
[----:B------:R-:W-:Y:S02]  /*62f0*/  HADD2.F32 R68, -RZ, R65.H1_H1 ;  /* 0x30000041ff447230 */ /* 0x000fe40000004100 */
[C---:B------:R-:W-:Y:S01]  /*6300*/  FMUL R24, R38.reuse, R28 ;  /* 0x0000001c26187220 */ /* 0x040fe20000400000 */
[C---:B------:R-:W-:Y:S01]  /*6310*/  FMUL R25, R38.reuse, R29 ;  /* 0x0000001d26197220 */ /* 0x040fe20000400000 */
[C---:B------:R-:W-:Y:S01]  /*6320*/  FMUL R28, R38.reuse, R32 ;  /* 0x00000020261c7220 */ /* 0x040fe20000400000 */
[C---:B------:R-:W-:Y:S01]  /*6330*/  FMUL R29, R38.reuse, R33 ;  /* 0x00000021261d7220 */ /* 0x040fe20000400000 */
[C---:B--2---:R-:W-:Y:S01]  /*6340*/  FMUL R3, R38.reuse, R6 ;  /* 0x0000000626037220 */ /* 0x044fe20000400000 */
[C---:B------:R-:W-:Y:S01]  /*6350*/  FMUL R7, R38.reuse, R7 ;  /* 0x0000000726077220 */ /* 0x040fe20000400000 */
[C---:B------:R-:W-:Y:S01]  /*6360*/  FMUL R6, R38.reuse, R10 ;  /* 0x0000000a26067220 */ /* 0x040fe20000400000 */
[C---:B------:R-:W-:Y:S01]  /*6370*/  FMUL R11, R38.reuse, R11 ;  /* 0x0000000b260b7220 */ /* 0x040fe20000400000 */
[C---:B------:R-:W-:Y:S01]  /*6380*/  FFMA R3, R41.reuse, R44, R3 ;  /* 0x0000002c29037223 */ /* 0x040fe20000000003 */
[C---:B------:R-:W-:Y:S01]  /*6390*/  FFMA R7, R41.reuse, R46, R7 ;  /* 0x0000002e29077223 */ /* 0x040fe20000000007 */
[C---:B------:R-:W-:Y:S01]  /*63a0*/  FFMA R4, R41.reuse, R43, R4 ;  /* 0x0000002b29047223 */ /* 0x040fe20000000004 */
[----:B------:R-:W-:Y:S01]  /*63b0*/  F2FP.F16.E4M3.UNPACK_B R40, R79 ;  /* 0x0000004fff28723e */ /* 0x000fe200020006ff */
[C---:B------:R-:W-:Y:S01]  /*63c0*/  FFMA R5, R41.reuse, R48, R5 ;  /* 0x0000003029057223 */ /* 0x040fe20000000005 */
[C---:B------:R-:W-:Y:S01]  /*63d0*/  FFMA R6, R41.reuse, R45, R6 ;  /* 0x0000002d29067223 */ /* 0x040fe20000000006 */
[----:B------:R-:W-:Y:S01]  /*63e0*/  F2FP.F16.E4M3.UNPACK_B R42, R79.H1 ;  /* 0x0000004fff2a723e */ /* 0x000fe200030006ff */
[C---:B------:R-:W-:Y:S01]  /*63f0*/  FFMA R11, R41.reuse, R50, R11 ;  /* 0x00000032290b7223 */ /* 0x040fe2000000000b */
[----:B------:R-:W-:Y:S01]  /*6400*/  FFMA R8, R41, R47, R8 ;  /* 0x0000002f29087223 */ /* 0x000fe20000000008 */
[----:B------:R-:W-:Y:S01]  /*6410*/  F2FP.SATFINITE.E4M3.F32.PACK_AB_MERGE_C R97, R7, R3, RZ ;  /* 0x000000030761723e */ /* 0x000fe200048070ff */
[C---:B------:R-:W-:Y:S01]  /*6420*/  FFMA R9, R41.reuse, R52, R9 ;  /* 0x0000003429097223 */ /* 0x040fe20000000009 */
[----:B------:R-:W-:Y:S01]  /*6430*/  FMUL R10, R38, R14 ;  /* 0x0000000e260a7220 */ /* 0x000fe20000400000 */
[----:B------:R-:W-:Y:S01]  /*6440*/  LEA R109, R90, UR44, 0x3 ;  /* 0x0000002c5a6d7c11 */ /* 0x000fe2000f8e18ff */
[----:B------:R-:W-:Y:S01]  /*6450*/  FMUL R15, R38, R15 ;  /* 0x0000000f260f7220 */ /* 0x000fe20000400000 */
[--C-:B------:R-:W-:Y:S01]  /*6460*/  HADD2.F32 R53, -RZ, R55.reuse.H0_H0 ;  /* 0x20000037ff357230 */ /* 0x100fe20000004100 */
[----:B------:R-:W-:Y:S01]  /*6470*/  F2FP.SATFINITE.E4M3.F32.PACK_AB_MERGE_C R96, R2, R0, R97 ;  /* 0x000000000260723e */ /* 0x000fe20004807061 */
[----:B------:R-:W-:Y:S01]  /*6480*/  FFMA R10, R41, R49, R10 ;  /* 0x00000031290a7223 */ /* 0x000fe2000000000a */
[----:B------:R-:W-:Y:S01]  /*6490*/  F2FP.SATFINITE.E4M3.F32.PACK_AB_MERGE_C R97, R11, R6, RZ ;  /* 0x000000060b61723e */ /* 0x000fe200048070ff */
[C---:B------:R-:W-:Y:S01]  /*64a0*/  FFMA R15, R41.reuse, R54, R15 ;  /* 0x00000036290f7223 */ /* 0x040fe2000000000f */
[C---:B------:R-:W-:Y:S01]  /*64b0*/  FFMA R12, R41.reuse, R51, R12 ;  /* 0x00000033290c7223 */ /* 0x040fe2000000000c */
[----:B------:R-:W-:Y:S01]  /*64c0*/  FFMA R13, R41, R56, R13 ;  /* 0x00000038290d7223 */ /* 0x000fe2000000000d */
[----:B------:R-:W-:Y:S01]  /*64d0*/  F2FP.SATFINITE.E4M3.F32.PACK_AB_MERGE_C R97, R5, R4, R97 ;  /* 0x000000040561723e */ /* 0x000fe20004807061 */
[----:B------:R-:W-:Y:S01]  /*64e0*/  HADD2.F32 R58, -RZ, R55.H1_H1 ;  /* 0x30000037ff3a7230 */ /* 0x000fe20000004100 */
[----:B------:R-:W-:Y:S01]  /*64f0*/  F2FP.SATFINITE.E4M3.F32.PACK_AB_MERGE_C R98, R15, R10, RZ ;  /* 0x0000000a0f62723e */ /* 0x000fe200048070ff */
[----:B------:R-:W-:Y:S02]  /*6500*/  HADD2.F32 R55, -RZ, R57.H0_H0 ;  /* 0x20000039ff377230 */ /* 0x000fe40000004100 */
[C---:B------:R-:W-:Y:S01]  /*6510*/  FMUL R14, R38.reuse, R18 ;  /* 0x00000012260e7220 */ /* 0x040fe20000400000 */
[C---:B------:R-:W-:Y:S01]  /*6520*/  FMUL R19, R38.reuse, R19 ;  /* 0x0000001326137220 */ /* 0x040fe20000400000 */
[--C-:B------:R-:W-:Y:S02]  /*6530*/  HADD2.F32 R57, -RZ, R59.reuse.H0_H0 ;  /* 0x2000003bff397230 */ /* 0x100fe40000004100 */
[C---:B------:R-:W-:Y:S01]  /*6540*/  FMUL R18, R38.reuse, R22 ;  /* 0x0000001626127220 */ /* 0x040fe20000400000 */
[C---:B------:R-:W-:Y:S01]  /*6550*/  FFMA R14, R41.reuse, R53, R14 ;  /* 0x00000035290e7223 */ /* 0x040fe2000000000e */
[----:B------:R-:W-:Y:S02]  /*6560*/  HADD2.F32 R62, -RZ, R59.H1_H1 ;  /* 0x3000003bff3e7230 */ /* 0x000fe40000004100 */
[C---:B------:R-:W-:Y:S01]  /*6570*/  FFMA R19, R41.reuse, R58, R19 ;  /* 0x0000003a29137223 */ /* 0x040fe20000000013 */
[----:B------:R-:W-:Y:S02]  /*6580*/  HADD2.F32 R59, -RZ, R61.H0_H0 ;  /* 0x2000003dff3b7230 */ /* 0x000fe40000004100 */
[C---:B------:R-:W-:Y:S01]  /*6590*/  FMUL R23, R38.reuse, R23 ;  /* 0x0000001726177220 */ /* 0x040fe20000400000 */
[C---:B------:R-:W-:Y:S01]  /*65a0*/  FFMA R16, R41.reuse, R55, R16 ;  /* 0x0000003729107223 */ /* 0x040fe20000000010 */
[C---:B------:R-:W-:Y:S01]  /*65b0*/  FFMA R17, R41.reuse, R60, R17 ;  /* 0x0000003c29117223 */ /* 0x040fe20000000011 */
[--C-:B------:R-:W-:Y:S02]  /*65c0*/  HADD2.F32 R61, -RZ, R63.reuse.H0_H0 ;  /* 0x2000003fff3d7230 */ /* 0x100fe40000004100 */
[C---:B------:R-:W-:Y:S01]  /*65d0*/  FFMA R18, R41.reuse, R57, R18 ;  /* 0x0000003929127223 */ /* 0x040fe20000000012 */
[----:B------:R-:W-:Y:S02]  /*65e0*/  HADD2.F32 R66, -RZ, R63.H1_H1 ;  /* 0x3000003fff427230 */ /* 0x000fe40000004100 */
[C---:B------:R-:W-:Y:S01]  /*65f0*/  FMUL R22, R38.reuse, R26 ;  /* 0x0000001a26167220 */ /* 0x040fe20000400000 */
[----:B------:R-:W-:Y:S02]  /*6600*/  HADD2.F32 R63, -RZ, R65.H0_H0 ;  /* 0x20000041ff3f7230 */ /* 0x000fe40000004100 */
[C---:B------:R-:W-:Y:S01]  /*6610*/  FFMA R23, R41.reuse, R62, R23 ;  /* 0x0000003e29177223 */ /* 0x040fe20000000017 */
[C---:B------:R-:W-:Y:S01]  /*6620*/  FMUL R27, R38.reuse, R27 ;  /* 0x0000001b261b7220 */ /* 0x040fe20000400000 */
[C---:B------:R-:W-:Y:S01]  /*6630*/  FFMA R20, R41.reuse, R59, R20 ;  /* 0x0000003b29147223 */ /* 0x040fe20000000014 */
[C---:B------:R-:W-:Y:S01]  /*6640*/  FFMA R21, R41.reuse, R64, R21 ;  /* 0x0000004029157223 */ /* 0x040fe20000000015 */
[--C-:B------:R-:W-:Y:S02]  /*6650*/  HADD2.F32 R65, -RZ, R67.reuse.H0_H0 ;  /* 0x20000043ff417230 */ /* 0x100fe40000004100 */
[C---:B------:R-:W-:Y:S01]  /*6660*/  FFMA R22, R41.reuse, R61, R22 ;  /* 0x0000003d29167223 */ /* 0x040fe20000000016 */
[----:B------:R-:W-:Y:S02]  /*6670*/  HADD2.F32 R70, -RZ, R67.H1_H1 ;  /* 0x30000043ff467230 */ /* 0x000fe40000004100 */
[C---:B------:R-:W-:Y:S01]  /*6680*/  FMUL R26, R38.reuse, R30 ;  /* 0x0000001e261a7220 */ /* 0x040fe20000400000 */
[--C-:B------:R-:W-:Y:S02]  /*6690*/  HADD2.F32 R67, -RZ, R40.reuse.H0_H0 ;  /* 0x20000028ff437230 */ /* 0x100fe40000004100 */
[C---:B------:R-:W-:Y:S01]  /*66a0*/  FFMA R27, R41.reuse, R66, R27 ;  /* 0x00000042291b7223 */ /* 0x040fe2000000001b */
[C---:B------:R-:W-:Y:S01]  /*66b0*/  FMUL R31, R38.reuse, R31 ;  /* 0x0000001f261f7220 */ /* 0x040fe20000400000 */
[C---:B------:R-:W-:Y:S01]  /*66c0*/  FFMA R24, R41.reuse, R63, R24 ;  /* 0x0000003f29187223 */ /* 0x040fe20000000018 */
[----:B------:R-:W-:Y:S02]  /*66d0*/  HADD2.F32 R40, -RZ, R40.H1_H1 ;  /* 0x30000028ff287230 */ /* 0x000fe40000004100 */
[C---:B------:R-:W-:Y:S01]  /*66e0*/  FFMA R25, R41.reuse, R68, R25 ;  /* 0x0000004429197223 */ /* 0x040fe20000000019 */
[--C-:B------:R-:W-:Y:S02]  /*66f0*/  HADD2.F32 R69, -RZ, R42.reuse.H0_H0 ;  /* 0x2000002aff457230 */ /* 0x100fe40000004100 */
[C---:B------:R-:W-:Y:S01]  /*6700*/  FFMA R26, R41.reuse, R65, R26 ;  /* 0x00000041291a7223 */ /* 0x040fe2000000001a */
[----:B------:R-:W-:Y:S02]  /*6710*/  HADD2.F32 R42, -RZ, R42.H1_H1 ;  /* 0x3000002aff2a7230 */ /* 0x000fe40000004100 */
[C---:B------:R-:W-:Y:S01]  /*6720*/  FMUL R30, R38.reuse, R34 ;  /* 0x00000022261e7220 */ /* 0x040fe20000400000 */
[----:B------:R-:W-:Y:S01]  /*6730*/  FFMA R31, R41, R70, R31 ;  /* 0x00000046291f7223 */ /* 0x000fe2000000001f */
[----:B------:R-:W-:Y:S01]  /*6740*/  FMUL R35, R38, R35 ;  /* 0x0000002326237220 */ /* 0x000fe20000400000 */
[----:B------:R-:W-:Y:S01]  /*6750*/  F2FP.SATFINITE.E4M3.F32.PACK_AB_MERGE_C R99, R19, R14, RZ ;  /* 0x0000000e1363723e */ /* 0x000fe200048070ff */
[C---:B------:R-:W-:Y:S01]  /*6760*/  FFMA R28, R41.reuse, R67, R28 ;  /* 0x00000043291c7223 */ /* 0x040fe2000000001c */
[C---:B------:R-:W-:Y:S01]  /*6770*/  FFMA R29, R41.reuse, R40, R29 ;  /* 0x00000028291d7223 */ /* 0x040fe2000000001d */
[C---:B------:R-:W-:Y:S01]  /*6780*/  FFMA R30, R41.reuse, R69, R30 ;  /* 0x00000045291e7223 */ /* 0x040fe2000000001e */
[----:B------:R-:W-:Y:S01]  /*6790*/  FFMA R35, R41, R42, R35 ;  /* 0x0000002a29237223 */ /* 0x000fe20000000023 */
[----:B------:R-:W-:Y:S02]  /*67a0*/  F2FP.SATFINITE.E4M3.F32.PACK_AB_MERGE_C R98, R9, R8, R98 ;  /* 0x000000080962723e */ /* 0x000fe40004807062 */
[----:B------:R-:W-:Y:S02]  /*67b0*/  F2FP.SATFINITE.E4M3.F32.PACK_AB_MERGE_C R99, R13, R12, R99 ;  /* 0x0000000c0d63723e */ /* 0x000fe40004807063 */
[----:B------:R-:W-:Y:S02]  /*67c0*/  F2FP.SATFINITE.E4M3.F32.PACK_AB_MERGE_C R104, R23, R18, RZ ;  /* 0x000000121768723e */ /* 0x000fe400048070ff */
[----:B------:R-:W-:Y:S01]  /*67d0*/  F2FP.SATFINITE.E4M3.F32.PACK_AB_MERGE_C R105, R27, R22, RZ ;  /* 0x000000161b69723e */ /* 0x000fe200048070ff */
[----:B------:R1:W-:Y:S01]  /*67e0*/  STS.128 [R71+UR44+0x2200], R96 ;  /* 0x0022006047007988 */ /* 0x0003e20008000c2c */
[----:B------:R-:W-:Y:S02]  /*67f0*/  F2FP.SATFINITE.E4M3.F32.PACK_AB_MERGE_C R110, R31, R26, RZ ;  /* 0x0000001a1f6e723e */ /* 0x000fe400048070ff */
[----:B------:R-:W-:Y:S02]  /*6800*/  F2FP.SATFINITE.E4M3.F32.PACK_AB_MERGE_C R111, R35, R30, RZ ;  /* 0x0000001e236f723e */ /* 0x000fe400048070ff */
[----:B------:R-:W-:Y:S02]  /*6810*/  F2FP.SATFINITE.E4M3.F32.PACK_AB_MERGE_C R104, R17, R16, R104 ;  /* 0x000000101168723e */ /* 0x000fe40004807068 */
[----:B------:R-:W-:Y:S02]  /*6820*/  F2FP.SATFINITE.E4M3.F32.PACK_AB_MERGE_C R105, R21, R20, R105 ;  /* 0x000000141569723e */ /* 0x000fe40004807069 */
[----:B------:R-:W-:Y:S02]  /*6830*/  F2FP.SATFINITE.E4M3.F32.PACK_AB_MERGE_C R106, R25, R24, R110 ;  /* 0x00000018196a723e */ /* 0x000fe4000480706e */
[----:B------:R-:W-:Y:S02]  /*6840*/  F2FP.SATFINITE.E4M3.F32.PACK_AB_MERGE_C R107, R29, R28, R111 ;  /* 0x0000001c1d6b723e */ /* 0x000fe4000480706f */
[----:B------:R-:W-:Y:S03]  /*6850*/  @P6 SHF.L.U32 R110, R89, 0x1f, RZ ;  /* 0x0000001f596e6819 */ /* 0x000fe600000006ff */
[----:B------:R1:W-:Y:S01]  /*6860*/  STS.128 [R101+0x2210], R104 ;  /* 0x0022106865007388 */ /* 0x0003e20000000c00 */
[----:B------:R-:W-:Y:S01]  /*6870*/  @!PT LDS RZ, [RZ] ;  /* 0x00000000fffff984 */ /* 0x000fe20000000800 */
[----:B------:R-:W-:Y:S01]  /*6880*/  @!PT LDS RZ, [RZ] ;  /* 0x00000000fffff984 */ /* 0x000fe20000000800 */
[----:B------:R-:W-:Y:S01]  /*6890*/  @!PT LDS RZ, [RZ] ;  /* 0x00000000fffff984 */ /* 0x000fe20000000800 */
[----:B------:R-:W-:Y:S01]  /*68a0*/  @!PT LDS RZ, [RZ] ;  /* 0x00000000fffff984 */ /* 0x000fe20000000800 */
[----:B------:R2:W-:Y:S07]  /*68b0*/  MEMBAR.ALL.CTA ;  /* 0x0000000000007992 */ /* 0x0005ee0000008000 */
[----:B--2---:R-:W2:Y:S02]  /*68c0*/  FENCE.VIEW.ASYNC.S ;  /* 0x00000000000073c6 */ /* 0x004ea40000000000 */
[----:B--2---:R-:W-:Y:S06]  /*68d0*/  BAR.SYNC.DEFER_BLOCKING 0x1, 0x80 ;  /* 0x0042000000007b1d */ /* 0x004fec0000010000 */
[----:B------:R-:W-:Y:S05]  /*68e0*/  @P0 BRA `(.L_x_102) ;  /* 0x0000000000280947 */ /* 0x000fea0003800000 */
[----:B------:R-:W2:Y:S01]  /*68f0*/  LDCU.64 UR6, c[0x0][0x348] ;  /* 0x00006900ff0677ac */ /* 0x000ea20008000a00 */
[----:B------:R-:W-:Y:S01]  /*6900*/  UIADD3 UR4, UPT, UPT, UR44, 0x2200, URZ ;  /* 0x000022002c047890 */ /* 0x000fe2000fffe0ff */
[----:B------:R-:W-:Y:S05]  /*6910*/  UMOV UR51, UR36 ;  /* 0x0000002400337c82 */ /* 0x000fea0008000000 */
[----:B------:R-:W-:Y:S04]  /*6920*/  MOV R94, UR4 ;  /* 0x00000004005e7c02 */ /* 0x000fe80008000f00 */
[----:B------:R-:W-:Y:S01]  /*6930*/  R2UR UR48, R94 ;  /* 0x000000005e3072ca */ /* 0x000fe200000e0000 */
[----:B--2---:R-:W-:Y:S04]  /*6940*/  UIADD3 UR4, UP0, UPT, UR6, 0x680, URZ ;  /* 0x0000068006047890 */ /* 0x004fe8000ff1e0ff */
[----:B------:R-:W-:Y:S09]  /*6950*/  UIADD3.X UR5, UPT, UPT, URZ, UR7, URZ, UP0, !UPT ;  /* 0x00000007ff057290 */ /* 0x000ff200087fe4ff */
[----:B------:R2:W-:Y:S01]  /*6960*/  UTMASTG.3D [UR48], [UR4] ;  /* 0x00000030040073b5 */ /* 0x0005e20008010000 */
[----:B------:R0:W-:Y:S01]  /*6970*/  UTMACMDFLUSH ;  /* 0x00000000000079b7 */ /* 0x0001e20000000000 */
[----:B--2---:R-:W-:Y:S04]  /*6980*/  DEPBAR.LE SB0, 0x1 ;  /* 0x000080400000791a */ /* 0x004fe80000000000 */
.L_x_102:
[----:B------:R-:W-:Y:S05]  /*6990*/  BSYNC.RECONVERGENT B0 ;  /* 0x0000000000007941 */ /* 0x000fea0003800200 */
.L_x_101:
[----:B------:R-:W-:Y:S06]  /*69a0*/  BAR.SYNC.DEFER_BLOCKING 0x1, 0x80 ;  /* 0x0042000000007b1d */ /* 0x000fec0000010000 */
[----:B------:R-:W2:Y:S01]  /*69b0*/  @P6 SYNCS.PHASECHK.TRANS64.TRYWAIT P0, [R109+URZ+0x40], R110 ;  /* 0x0000406e6d0065a7 */ /* 0x000ea200080011ff */
[----:B------:R-:W-:Y:S01]  /*69c0*/  BSSY B1, `(.L_x_103) ;  /* 0x0000020000017945 */ /* 0x000fe20003800000 */
[----:B--2---:R-:W-:Y:S03]  /*69d0*/  @P6 SEL R102, RZ, 0x1, !P0 ;  /* 0x00000001ff666807 */ /* 0x004fe60004000000 */
[----:B------:R-:W-:Y:S05]  /*69e0*/  @!P6 BRA `(.L_x_104) ;  /* 0x000000000074e947 */ /* 0x000fea0003800000 */
[----:B------:R-:W-:Y:S01]  /*69f0*/  ISETP.NE.AND P1, PT, R103, RZ, PT ;  /* 0x000000ff6700720c */ /* 0x000fe20003f25270 */
[----:B------:R-:W2:Y:S01]  /*6a00*/  S2R R0, SR_CgaCtaId ;  /* 0x0000000000007919 */ /* 0x000ea20000008800 */
[----:B------:R-:W-:Y:S01]  /*6a10*/  ISETP.NE.AND P0, PT, R102, RZ, PT ;  /* 0x000000ff6600720c */ /* 0x000fe20003f05270 */
[----:B------:R-:W-:Y:S10]  /*6a20*/  BSSY B0, `(.L_x_105) ;  /* 0x0000008000007945 */ /* 0x000ff40003800000 */
[----:B------:R-:W-:Y:S05]  /*6a30*/  @P1 IMAD R2, R90, 0x1000, R71 ;  /* 0x000010005a021824 */ /* 0x000fea00078e0247 */
[----:B------:R-:W-:Y:S05]  /*6a40*/  @P1 IADD3 R3, PT, PT, R2, UR44, RZ ;  /* 0x0000002c02031c10 */ /* 0x000fea000fffe0ff */
[----:B------:R-:W-:Y:S01]  /*6a50*/  @P1 IMAD.IADD R3, R3, 0x1, R108 ;  /* 0x0000000103031824 */ /* 0x000fe200078e026c */
[----:B------:R-:W-:Y:S06]  /*6a60*/  @P0 BRA `(.L_x_106) ;  /* 0x00000000000c0947 */ /* 0x000fec0003800000 */
[----:B------:R-:W-:Y:S04]  /*6a70*/  SHF.L.U32 R4, R89, 0x1f, RZ ;  /* 0x0000001f59047819 */ /* 0x000fe800000006ff */
[----:B------:R-:W3:Y:S02]  /*6a80*/  SYNCS.PHASECHK.TRANS64.TRYWAIT P0, [R109+URZ+0x40], R4 ;  /* 0x000040046d0075a7 */ /* 0x000ee400080011ff */
[----:B---3--:R-:W-:Y:S05]  /*6a90*/  @!P0 BRA `(.L_x_107) ;  /* 0x0000001400b08947 */ /* 0x008fea0003800000 */
.L_x_106:
[----:B------:R-:W-:Y:S05]  /*6aa0*/  BSYNC B0 ;  /* 0x0000000000007941 */ /* 0x000fea0003800000 */
.L_x_105:
[----:B------:R-:W-:Y:S01]  /*6ab0*/  ISETP.NE.AND P0, PT, R103, RZ, PT ;  /* 0x000000ff6700720c */ /* 0x000fe20003f05270 */
[----:B---3--:R-:W-:Y:S02]  /*6ac0*/  VIADD R109, R109, 0x50 ;  /* 0x000000506d6d7836 */ /* 0x008fe40000000000 */
[----:B------:R-:W-:Y:S03]  /*6ad0*/  VIADD R90, R90, 0x1 ;  /* 0x000000015a5a7836 */ /* 0x000fe60000000000 */
[----:B--2---:R-:W-:Y:S07]  /*6ae0*/  PRMT R0, R0, 0x654, R109 ;  /* 0x0000065400007816 */ /* 0x004fee000000006d */
[----:B------:R2:W3:Y:S04]  /*6af0*/  @P0 LDS.128 R72, [R2+UR44+0x200] ;  /* 0x0002002c02480984 */ /* 0x0004e80008000c00 */
[----:B------:R2:W4:Y:S01]  /*6b00*/  @P0 LDS.128 R76, [R3+0x210] ;  /* 0x00021000034c0984 */ /* 0x0005220000000c00 */
        /* <DEDUP_REMOVED lines=10> */
[----:B--23--:R-:W-:Y:S02]  /*6bb0*/  LOP3.LUT R89, R89, R0, RZ, 0x3c, !PT ;  /* 0x0000000059597212 */ /* 0x00cfe400078e3cff */
.L_x_104:
[----:B------:R-:W-:Y:S05]  /*6bc0*/  BSYNC B1 ;  /* 0x0000000000017941 */ /* 0x000fea0003800000 */
.L_x_103:
[----:B------:R-:W-:Y:S05]  /*6bd0*/  VIADD R0, R39, 0x40 ;  /* 0x0000004027007836 */ /* 0x000fea0000000000 */
[----:B------:R-:W-:Y:S04]  /*6be0*/  SHF.R.U32.HI R0, RZ, 0x15, R0 ;  /* 0x00000015ff007819 */ /* 0x000fe80000011600 */
[----:B------:R-:W-:Y:S11]  /*6bf0*/  LOP3.LUT P0, RZ, R0, 0x3, R85, 0x48, !PT ;  /* 0x0000000300ff7812 */ /* 0x000ff60007804855 */
[----:B------:R-:W-:Y:S02]  /*6c00*/  @!UPT UIADD3 URZ, UPT, UPT, URZ, URZ, URZ ;  /* 0x000000fffffff290 */ /* 0x000fe4000fffe0ff */
[----:B------:R-:W-:Y:S05]  /*6c10*/  @!P0 BRA `(.L_x_108) ;  /* 0x0000000000408947 */ /* 0x000fea0003800000 */
[----:B------:R-:W2:Y:S01]  /*6c20*/  LDCU.64 UR8, c[0x4][0x70] ;  /* 0x01000e00ff0877ac */ /* 0x000ea20008000a00 */
[----:B------:R-:W-:Y:S01]  /*6c30*/  MOV R3, 0x0 ;  /* 0x0000000000037802 */ /* 0x000fe20000000f00 */
[----:B------:R-:W-:Y:S02]  /*6c40*/  HFMA2 R12, -RZ, RZ, 0, 5.9604644775390625e-08 ;  /* 0x00000001ff0c7431 */ /* 0x000fe400000001ff */
[----:B------:R-:W-:Y:S02]  /*6c50*/  IMAD.MOV.U32 R8, RZ, RZ, 0x192 ;  /* 0x00000192ff087424 */ /* 0x000fe400078e00ff */
[----:B------:R-:W-:Y:S01]  /*6c60*/  IMAD.MOV.U32 R13, RZ, RZ, RZ ;  /* 0x000000ffff0d7224 */ /* 0x000fe200078e00ff */
[----:B------:R-:W3:Y:S01]  /*6c70*/  LDCU.64 UR6, c[0x4][0x78] ;  /* 0x01000f00ff0677ac */ /* 0x000ee20008000a00 */
[----:B------:R-:W1:Y:S01]  /*6c80*/  LDC.64 R2, c[0x4][R3] ;  /* 0x0100000003027b82 */ /* 0x000e620000000a00 */
[----:B------:R-:W5:Y:S01]  /*6c90*/  LDCU.64 UR4, c[0x4][0x10] ;  /* 0x01000200ff0477ac */ /* 0x000f620008000a00 */
[----:B--2---:R-:W-:Y:S01]  /*6ca0*/  MOV R5, UR9 ;  /* 0x0000000900057c02 */ /* 0x004fe20008000f00 */
[----:B------:R-:W-:Y:S01]  /*6cb0*/  IMAD.U32 R4, RZ, RZ, UR8 ;  /* 0x00000008ff047e24 */ /* 0x000fe2000f8e00ff */
[----:B---3--:R-:W-:Y:S01]  /*6cc0*/  MOV R7, UR7 ;  /* 0x0000000700077c02 */ /* 0x008fe20008000f00 */
[----:B------:R-:W-:Y:S01]  /*6cd0*/  IMAD.U32 R6, RZ, RZ, UR6 ;  /* 0x00000006ff067e24 */ /* 0x000fe2000f8e00ff */
[----:B-----5:R-:W-:Y:S01]  /*6ce0*/  MOV R11, UR5 ;  /* 0x00000005000b7c02 */ /* 0x020fe20008000f00 */
[----:B------:R-:W-:Y:S02]  /*6cf0*/  IMAD.U32 R10, RZ, RZ, UR4 ;  /* 0x00000004ff0a7e24 */ /* 0x000fe4000f8e00ff */
[----:B------:R-:W-:Y:S07]  /*6d00*/  LEPC R20, `(.L_x_108) ;  /* 0x000000001014794e */ /* 0x000fee0000000000 */
[----:B-1--4-:R-:W-:Y:S05]  /*6d10*/  CALL.ABS.NOINC R2 ;  /* 0x0000000002007343 */ /* 0x012fea0003c00000 */
.L_x_108:
[----:B------:R-:W-:Y:S01]  /*6d20*/  ISETP.NE.AND P0, PT, R95, RZ, PT ;  /* 0x000000ff5f00720c */ /* 0x000fe20003f05270 */
[----:B------:R-:W-:Y:S05]  /*6d30*/  WARPSYNC.ALL ;  /* 0x0000000000007948 */ /* 0x000fea0003800000 */
[----:B------:R-:W-:Y:S01]  /*6d40*/  R2UR UR4, R39 ;  /* 0x00000000270472ca */ /* 0x000fe200000e0000 */
[----:B------:R-:W2:Y:S01]  /*6d50*/  S2UR UR6, SR_CgaCtaId ;  /* 0x00000000000679c3 */ /* 0x000ea20000008800 */
[-C--:B------:R-:W-:Y:S01]  /*6d60*/  F2FP.F16.E4M3.UNPACK_B R42, R72.reuse ;  /* 0x00000048ff2a723e */ /* 0x080fe200020006ff */
[----:B------:R-:W-:Y:S01]  /*6d70*/  BSSY.RECONVERGENT B0, `(.L_x_109) ;  /* 0x000009c000007945 */ /* 0x000fe20003800200 */
[----:B------:R-:W-:Y:S02]  /*6d80*/  F2FP.F16.E4M3.UNPACK_B R72, R72.H1 ;  /* 0x00000048ff48723e */ /* 0x000fe400030006ff */
[-C--:B------:R-:W-:Y:S01]  /*6d90*/  F2FP.F16.E4M3.UNPACK_B R46, R73.reuse ;  /* 0x00000049ff2e723e */ /* 0x080fe200020006ff */
[--C-:B------:R-:W-:Y:S01]  /*6da0*/  HADD2.F32 R40, -RZ, R42.reuse.H0_H0 ;  /* 0x2000002aff287230 */ /* 0x100fe20000004100 */
[----:B------:R-:W-:Y:S01]  /*6db0*/  F2FP.F16.E4M3.UNPACK_B R73, R73.H1 ;  /* 0x00000049ff49723e */ /* 0x000fe200030006ff */
[----:B------:R-:W-:Y:S01]  /*6dc0*/  HADD2.F32 R42, -RZ, R42.H1_H1 ;  /* 0x3000002aff2a7230 */ /* 0x000fe20000004100 */
[-C--:B------:R-:W-:Y:S01]  /*6dd0*/  F2FP.F16.E4M3.UNPACK_B R50, R74.reuse ;  /* 0x0000004aff32723e */ /* 0x080fe200020006ff */
[----:B------:R-:W-:Y:S01]  /*6de0*/  HADD2.F32 R43, -RZ, R72.H0_H0 ;  /* 0x20000048ff2b7230 */ /* 0x000fe20000004100 */
[----:B------:R-:W-:Y:S01]  /*6df0*/  F2FP.F16.E4M3.UNPACK_B R74, R74.H1 ;  /* 0x0000004aff4a723e */ /* 0x000fe200030006ff */
[----:B------:R-:W-:Y:S01]  /*6e00*/  LDTM.16dp32bit_t0_t15.x32 R4, tmem[UR4+0x40] ;  /* 0x00004004000479ee */ /* 0x000fe20008a80000 */
[----:B------:R-:W3:Y:S01]  /*6e10*/  LDTM.16dp32bit_t16_t31.x32 R4, tmem[UR4+0x60] ;  /* 0x00006004000479ee */ /* 0x000ee20008aa0000 */
[----:B------:R-:W-:Y:S01]  /*6e20*/  NOP ;  /* 0x0000000000007918 */ /* 0x000fe20000000000 */
[--C-:B------:R-:W-:Y:S01]  /*6e30*/  HADD2.F32 R45, -RZ, R46.reuse.H0_H0 ;  /* 0x2000002eff2d7230 */ /* 0x100fe20000004100 */
[----:B------:R-:W-:Y:S01]  /*6e40*/  R2UR UR5, R100 ;  /* 0x00000000640572ca */ /* 0x000fe200000e0000 */
[----:B------:R-:W-:Y:S01]  /*6e50*/  HADD2.F32 R46, -RZ, R46.H1_H1 ;  /* 0x3000002eff2e7230 */ /* 0x000fe20000004100 */
[----:B------:R-:W-:Y:S01]  /*6e60*/  F2FP.F16.E4M3.UNPACK_B R54, R75 ;  /* 0x0000004bff36723e */ /* 0x000fe200020006ff */
[--C-:B------:R-:W-:Y:S01]  /*6e70*/  HADD2.F32 R49, -RZ, R50.reuse.H0_H0 ;  /* 0x20000032ff317230 */ /* 0x100fe20000004100 */
[----:B----4-:R-:W-:Y:S01]  /*6e80*/  F2FP.F16.E4M3.UNPACK_B R58, R76 ;  /* 0x0000004cff3a723e */ /* 0x010fe200020006ff */
[----:B------:R-:W-:Y:S01]  /*6e90*/  HADD2.F32 R50, -RZ, R50.H1_H1 ;  /* 0x30000032ff327230 */ /* 0x000fe20000004100 */
[----:B------:R-:W-:Y:S01]  /*6ea0*/  F2FP.F16.E4M3.UNPACK_B R62, R77 ;  /* 0x0000004dff3e723e */ /* 0x000fe200020006ff */
[--C-:B------:R-:W-:Y:S01]  /*6eb0*/  HADD2.F32 R53, -RZ, R54.reuse.H0_H0 ;  /* 0x20000036ff357230 */ /* 0x100fe20000004100 */
[----:B------:R-:W-:Y:S01]  /*6ec0*/  F2FP.F16.E4M3.UNPACK_B R66, R78 ;  /* 0x0000004eff42723e */ /* 0x000fe200020006ff */
[----:B------:R-:W-:Y:S01]  /*6ed0*/  HADD2.F32 R54, -RZ, R54.H1_H1 ;  /* 0x30000036ff367230 */ /* 0x000fe20000004100 */
[----:B------:R-:W-:Y:S01]  /*6ee0*/  F2FP.F16.E4M3.UNPACK_B R69, R79 ;  /* 0x0000004fff45723e */ /* 0x000fe200020006ff */
[--C-:B------:R-:W-:Y:S01]  /*6ef0*/  HADD2.F32 R57, -RZ, R58.reuse.H0_H0 ;  /* 0x2000003aff397230 */ /* 0x100fe20000004100 */
[----:B------:R-:W-:Y:S01]  /*6f00*/  F2FP.F16.E4M3.UNPACK_B R75, R75.H1 ;  /* 0x0000004bff4b723e */ /* 0x000fe200030006ff */
[----:B------:R-:W-:Y:S01]  /*6f10*/  UIADD3 UR4, UPT, UPT, UR5, 0xb0, URZ ;  /* 0x000000b005047890 */ /* 0x000fe2000fffe0ff */
[----:B------:R-:W-:Y:S01]  /*6f20*/  HADD2.F32 R59, -RZ, R58.H1_H1 ;  /* 0x3000003aff3b7230 */ /* 0x000fe20000004100 */
[----:B------:R-:W-:Y:S01]  /*6f30*/  F2FP.F16.E4M3.UNPACK_B R76, R76.H1 ;  /* 0x0000004cff4c723e */ /* 0x000fe200030006ff */
[--C-:B------:R-:W-:Y:S01]  /*6f40*/  HADD2.F32 R61, -RZ, R62.reuse.H0_H0 ;  /* 0x2000003eff3d7230 */ /* 0x100fe20000004100 */
[----:B------:R-:W-:Y:S01]  /*6f50*/  F2FP.F16.E4M3.UNPACK_B R77, R77.H1 ;  /* 0x0000004dff4d723e */ /* 0x000fe200030006ff */
[----:B------:R-:W-:Y:S01]  /*6f60*/  HADD2.F32 R62, -RZ, R62.H1_H1 ;  /* 0x3000003eff3e7230 */ /* 0x000fe20000004100 */
[----:B------:R-:W-:Y:S01]  /*6f70*/  F2FP.F16.E4M3.UNPACK_B R78, R78.H1 ;  /* 0x0000004eff4e723e */ /* 0x000fe200030006ff */
[--C-:B------:R-:W-:Y:S01]  /*6f80*/  HADD2.F32 R65, -RZ, R66.reuse.H0_H0 ;  /* 0x20000042ff417230 */ /* 0x100fe20000004100 */
[----:B--2---:R-:W-:Y:S01]  /*6f90*/  UPRMT UR4, UR6, 0x654, UR4 ;  /* 0x0000065406047896 */ /* 0x004fe20008000004 */
        /* <DEDUP_REMOVED lines=8> */
[----:B------:R-:W-:Y:S01]  /*7020*/  SYNCS.ARRIVE.TRANS64.RED.A1T0 RZ, [UR4], RZ ;  /* 0x000000ffffff79a7 */ /* 0x000fe20008100404 */
        /* <DEDUP_REMOVED lines=15> */
[--C-:B------:R-:W-:Y:S02]  /*7120*/  HADD2.F32 R47, -RZ, R73.reuse.H0_H0 ;  /* 0x20000049ff2f7230 */ /* 0x100fe40000004100 */
[C---:B------:R-:W-:Y:S01]  /*7130*/  FMUL R10, R38.reuse, R10 ;  /* 0x0000000a260a7220 */ /* 0x040fe20000400000 */
[C---:B------:R-:W-:Y:S01]  /*7140*/  FFMA R6, R41.reuse, R43, R6 ;  /* 0x0000002b29067223 */ /* 0x040fe20000000006 */
[----:B------:R-:W-:Y:S02]  /*7150*/  HADD2.F32 R48, -RZ, R73.H1_H1 ;  /* 0x30000049ff307230 */ /* 0x000fe40000004100 */
[C---:B------:R-:W-:Y:S01]  /*7160*/  FFMA R7, R41.reuse, R44, R7 ;  /* 0x0000002c29077223 */ /* 0x040fe20000000007 */
[C---:B------:R-:W-:Y:S01]  /*7170*/  FFMA R8, R41.reuse, R45, R8 ;  /* 0x0000002d29087223 */ /* 0x040fe20000000008 */
[C---:B------:R-:W-:Y:S01]  /*7180*/  FFMA R9, R41.reuse, R46, R9 ;  /* 0x0000002e29097223 */ /* 0x040fe20000000009 */
[----:B------:R-:W-:Y:S01]  /*7190*/  FFMA R10, R41, R47, R10 ;  /* 0x0000002f290a7223 */ /* 0x000fe2000000000a */
[----:B------:R-:W-:Y:S01]  /*71a0*/  HADD2.F32 R43, -RZ, R69.H0_H0 ;  /* 0x20000045ff2b7230 */ /* 0x000fe20000004100 */
[----:B-1----:R-:W-:Y:S01]  /*71b0*/  F2FP.SATFINITE.E4M3.F32.PACK_AB_MERGE_C R96, R7, R6, RZ ;  /* 0x000000060760723e */ /* 0x002fe200048070ff */
[C---:B------:R-:W-:Y:S01]  /*71c0*/  FMUL R11, R38.reuse, R11 ;  /* 0x0000000b260b7220 */ /* 0x040fe20000400000 */
[--C-:B------:R-:W-:Y:S02]  /*71d0*/  HADD2.F32 R51, -RZ, R74.reuse.H0_H0 ;  /* 0x2000004aff337230 */ /* 0x100fe40000004100 */
[C---:B------:R-:W-:Y:S01]  /*71e0*/  FMUL R14, R38.reuse, R14 ;  /* 0x0000000e260e7220 */ /* 0x040fe20000400000 */
[----:B------:R-:W-:Y:S01]  /*71f0*/  HADD2.F32 R52, -RZ, R74.H1_H1 ;  /* 0x3000004aff347230 */ /* 0x000fe20000004100 */
[----:B------:R-:W-:Y:S01]  /*7200*/  F2FP.SATFINITE.E4M3.F32.PACK_AB_MERGE_C R96, R5, R4, R96 ;  /* 0x000000040560723e */ /* 0x000fe20004807060 */
[C---:B------:R-:W-:Y:S01]  /*7210*/  FFMA R11, R41.reuse, R48, R11 ;  /* 0x00000030290b7223 */ /* 0x040fe2000000000b */
[C---:B------:R-:W-:Y:S01]  /*7220*/  FFMA R12, R41.reuse, R49, R12 ;  /* 0x00000031290c7223 */ /* 0x040fe2000000000c */
[C---:B------:R-:W-:Y:S01]  /*7230*/  FFMA R13, R41.reuse, R50, R13 ;  /* 0x00000032290d7223 */ /* 0x040fe2000000000d */
[----:B------:R-:W-:Y:S01]  /*7240*/  FFMA R14, R41, R51, R14 ;  /* 0x00000033290e7223 */ /* 0x000fe2000000000e */
[C---:B------:R-:W-:Y:S01]  /*7250*/  FMUL R15, R38.reuse, R15 ;  /* 0x0000000f260f7220 */ /* 0x040fe20000400000 */
[----:B------:R-:W-:Y:S01]  /*7260*/  F2FP.F16.E4M3.UNPACK_B R79, R79.H1 ;  /* 0x0000004fff4f723e */ /* 0x000fe200030006ff */
[--C-:B------:R-:W-:Y:S01]  /*7270*/  HADD2.F32 R55, -RZ, R75.reuse.H0_H0 ;  /* 0x2000004bff377230 */ /* 0x100fe20000004100 */
[----:B------:R-:W-:Y:S01]  /*7280*/  F2FP.SATFINITE.E4M3.F32.PACK_AB_MERGE_C R97, R11, R10, RZ ;  /* 0x0000000a0b61723e */ /* 0x000fe200048070ff */
[C---:B------:R-:W-:Y:S01]  /*7290*/  FFMA R15, R41.reuse, R52, R15 ;  /* 0x00000034290f7223 */ /* 0x040fe2000000000f */
[C---:B------:R-:W-:Y:S01]  /*72a0*/  FFMA R16, R41.reuse, R53, R16 ;  /* 0x0000003529107223 */ /* 0x040fe20000000010 */
[----:B------:R-:W-:Y:S01]  /*72b0*/  FFMA R17, R41, R54, R17 ;  /* 0x0000003629117223 */ /* 0x000fe20000000011 */
[----:B------:R-:W-:Y:S01]  /*72c0*/  F2FP.SATFINITE.E4M3.F32.PACK_AB_MERGE_C R97, R9, R8, R97 ;  /* 0x000000080961723e */ /* 0x000fe20004807061 */
[----:B------:R-:W-:Y:S01]  /*72d0*/  HADD2.F32 R56, -RZ, R75.H1_H1 ;  /* 0x3000004bff387230 */ /* 0x000fe20000004100 */
[----:B------:R-:W-:Y:S01]  /*72e0*/  F2FP.SATFINITE.E4M3.F32.PACK_AB_MERGE_C R98, R15, R14, RZ ;  /* 0x0000000e0f62723e */ /* 0x000fe200048070ff */
[C---:B------:R-:W-:Y:S01]  /*72f0*/  FMUL R18, R38.reuse, R18 ;  /* 0x0000001226127220 */ /* 0x040fe20000400000 */
[C---:B------:R-:W-:Y:S01]  /*7300*/  FMUL R19, R38.reuse, R19 ;  /* 0x0000001326137220 */ /* 0x040fe20000400000 */
[--C-:B------:R-:W-:Y:S02]  /*7310*/  HADD2.F32 R58, -RZ, R76.reuse.H0_H0 ;  /* 0x2000004cff3a7230 */ /* 0x100fe40000004100 */
[C---:B------:R-:W-:Y:S01]  /*7320*/  FMUL R3, R38.reuse, R22 ;  /* 0x0000001626037220 */ /* 0x040fe20000400000 */
[C---:B------:R-:W-:Y:S01]  /*7330*/  FFMA R18, R41.reuse, R55, R18 ;  /* 0x0000003729127223 */ /* 0x040fe20000000012 */
[----:B------:R-:W-:Y:S02]  /*7340*/  HADD2.F32 R60, -RZ, R76.H1_H1 ;  /* 0x3000004cff3c7230 */ /* 0x000fe40000004100 */
        /* <DEDUP_REMOVED lines=42> */
[----:B------:R-:W-:Y:S03]  /*75f0*/  IADD3 R70, PT, PT, R36, 0x1, RZ ;  /* 0x0000000124467810 */ /* 0x000fe60007ffe0ff */
        /* <DEDUP_REMOVED lines=10> */
[----:B------:R-:W-:Y:S02]  /*76a0*/  UIADD3 UR9, UPT, UPT, UR49, 0x40, URZ ;  /* 0x0000004031097890 */ /* 0x000fe4000fffe0ff */
[----:B------:R-:W-:Y:S01]  /*76b0*/  UIADD3 UR8, UPT, UPT, UR44, 0x3200, URZ ;  /* 0x000032002c087890 */ /* 0x000fe2000fffe0ff */
[----:B------:R-:W-:Y:S01]  /*76c0*/  UMOV UR10, UR50 ;  /* 0x00000032000a7c82 */ /* 0x000fe20008000000 */
[----:B------:R-:W-:Y:S01]  /*76d0*/  UMOV UR11, UR36 ;  /* 0x00000024000b7c82 */ /* 0x000fe20008000000 */
[----:B--2---:R-:W-:Y:S04]  /*76e0*/  UIADD3 UR4, UP0, UPT, UR6, 0x680, URZ ;  /* 0x0000068006047890 */ /* 0x004fe8000ff1e0ff */
[----:B------:R-:W-:Y:S09]  /*76f0*/  UIADD3.X UR5, UPT, UPT, URZ, UR7, URZ, UP0, !UPT ;  /* 0x00000007ff057290 */ /* 0x000ff200087fe4ff */
[----:B------:R2:W-:Y:S01]  /*7700*/  UTMASTG.3D [UR8], [UR4] ;  /* 0x00000008040073b5 */ /* 0x0005e20008010000 */
[----:B------:R0:W-:Y:S01]  /*7710*/  UTMACMDFLUSH ;  /* 0x00000000000079b7 */ /* 0x0001e20000000000 */
[----:B--2---:R-:W-:Y:S04]  /*7720*/  DEPBAR.LE SB0, 0x1 ;  /* 0x000080400000791a */ /* 0x004fe80000000000 */
.L_x_110:
[----:B------:R-:W-:Y:S05]  /*7730*/  BSYNC.RECONVERGENT B0 ;  /* 0x0000000000007941 */ /* 0x000fea0003800200 */
.L_x_109:
[----:B------:R-:W-:Y:S01]  /*7740*/  BAR.SYNC.DEFER_BLOCKING 0x1, 0x80 ;  /* 0x0042000000007b1d */ /* 0x000fe20000010000 */
[----:B------:R-:W-:Y:S01]  /*7750*/  ISETP.NE.AND P0, PT, R87, 0x2, PT ;  /* 0x000000025700780c */ /* 0x000fe20003f05270 */
[----:B------:R-:W-:Y:S01]  /*7760*/  UISETP.NE.AND UP0, UPT, UR45, URZ, UPT ;  /* 0x000000ff2d00728c */ /* 0x000fe2000bf05270 */
[----:B------:R-:W-:Y:S01]  /*7770*/  ISETP.NE.AND P1, PT, R70, 0x4, PT ;  /* 0x000000044600780c */ /* 0x000fe20003f25270 */
[----:B------:R-:W-:Y:S01]  /*7780*/  UIADD3 UR20, UPT, UPT, UR37, UR59, URZ ;  /* 0x0000003b25147290 */ /* 0x000fe2000fffe0ff */
[----:B------:R-:W-:Y:S01]  /*7790*/  SEL R0, RZ, 0x1, P0 ;  /* 0x00000001ff007807 */ /* 0x000fe20000000000 */
[----:B------:R-:W-:Y:S01]  /*77a0*/  UIADD3 UR16, UPT, UPT, UR38, UR62, URZ ;  /* 0x0000003e26107290 */ /* 0x000fe2000fffe0ff */
[----:B------:R-:W-:Y:S02]  /*77b0*/  SEL R3, RZ, 0x1, P1 ;  /* 0x00000001ff037807 */ /* 0x000fe40000800000 */
[----:B------:R-:W-:Y:S02]  /*77c0*/  LOP3.LUT R91, R91, R0, RZ, 0x3c, !PT ;  /* 0x000000005b5b7212 */ /* 0x000fe400078e3cff */
[----:B------:R-:W-:Y:S02]  /*77d0*/  LOP3.LUT R92, R92, R3, RZ, 0x3c, !PT ;  /* 0x000000035c5c7212 */ /* 0x000fe400078e3cff */
[----:B------:R-:W-:Y:S02]  /*77e0*/  SEL R87, R87, RZ, P0 ;  /* 0x000000ff57577207 */ /* 0x000fe40000000000 */
[----:B------:R-:W-:Y:S01]  /*77f0*/  SEL R36, R70, RZ, P1 ;  /* 0x000000ff46247207 */ /* 0x000fe20000800000 */
[----:B------:R-:W-:Y:S01]  /*7800*/  UMOV UR36, UR58 ;  /* 0x0000003a00247c82 */ /* 0x000fe20008000000 */
[----:B------:R-:W-:Y:S05]  /*7810*/  BRA.U UP0, `(.L_x_111) ;  /* 0xffffffd500987547 */ /* 0x000fea000b83ffff */
[----:B------:R-:W-:Y:S05]  /*7820*/  EXIT ;  /* 0x000000000000794d */ /* 0x000fea0003800000 */
.L_x_24:
[----:B--2---:R2:W3:Y:S02]  /*7830*/  SYNCS.PHASECHK.TRANS64.TRYWAIT P0, [R0+URZ+0xe0], R3 ;  /* 0x0000e003000075a7 */ /* 0x0044e400080011ff */
[----:B---3--:R-:W-:Y:S05]  /*7840*/  @!P0 NANOSLEEP.SYNCS 0x989680 ;  /* 0x009896800000895d */ /* 0x008fea0003900000 */
[----:B------:R-:W3:Y:S02]  /*7850*/  @!P0 SYNCS.PHASECHK.TRANS64 P0, [R0+URZ+0xe0], R3 ;  /* 0x0000e003000085a7 */ /* 0x000ee400080010ff */
[----:B---3--:R-:W-:Y:S05]  /*7860*/  @!P0 BRA `(.L_x_24) ;  /* 0xfffffffc00f08947 */ /* 0x008fea000383ffff */
[----:B------:R-:W-:Y:S05]  /*7870*/  BRA `(.L_x_112) ;  /* 0xffffff9c00fc7947 */ /* 0x000fea000383ffff */
.L_x_27:
[----:B--2---:R-:W-:-:S07]  /*7880*/  MOV R0, UR33 ;  /* 0x0000002100007c02 */ /* 0x004fce0008000f00 */
.L_x_113:
[----:B--2---:R2:W3:Y:S02]  /*7890*/  SYNCS.PHASECHK.TRANS64.TRYWAIT P0, [R0+URZ+0x20], R3 ;  /* 0x00002003000075a7 */ /* 0x0044e400080011ff */
[----:B---3--:R-:W-:Y:S05]  /*78a0*/  @!P0 NANOSLEEP.SYNCS 0x989680 ;  /* 0x009896800000895d */ /* 0x008fea0003900000 */
[----:B------:R-:W3:Y:S02]  /*78b0*/  @!P0 SYNCS.PHASECHK.TRANS64 P0, [R0+URZ+0x20], R3 ;  /* 0x00002003000085a7 */ /* 0x000ee400080010ff */
[----:B---3--:R-:W-:Y:S05]  /*78c0*/  @!P0 BRA `(.L_x_113) ;  /* 0xfffffffc00f08947 */ /* 0x008fea000383ffff */
[----:B------:R-:W-:Y:S05]  /*78d0*/  BRA `(.L_x_26) ;  /* 0xffffffa0003c7947 */ /* 0x000fea000383ffff */
.L_x_34:
[----:B-1----:R-:W-:-:S07]  /*78e0*/  MOV R0, UR17 ;  /* 0x0000001100007c02 */ /* 0x002fce0008000f00 */
.L_x_114:
[----:B-1----:R1:W2:Y:S02]  /*78f0*/  SYNCS.PHASECHK.TRANS64.TRYWAIT P0, [R0+URZ+0x20], R3 ;  /* 0x00002003000075a7 */ /* 0x0022a400080011ff */
[----:B--2---:R-:W-:Y:S05]  /*7900*/  @!P0 NANOSLEEP.SYNCS 0x989680 ;  /* 0x009896800000895d */ /* 0x004fea0003900000 */
[----:B------:R-:W2:Y:S02]  /*7910*/  @!P0 SYNCS.PHASECHK.TRANS64 P0, [R0+URZ+0x20], R3 ;  /* 0x00002003000085a7 */ /* 0x000ea400080010ff */
[----:B--2---:R-:W-:Y:S05]  /*7920*/  @!P0 BRA `(.L_x_114) ;  /* 0xfffffffc00f08947 */ /* 0x004fea000383ffff */
[----:B------:R-:W-:Y:S05]  /*7930*/  BRA `(.L_x_33) ;  /* 0xffffffa000f87947 */ /* 0x000fea000383ffff */
.L_x_39:
[----:B-1----:R1:W2:Y:S02]  /*7940*/  SYNCS.PHASECHK.TRANS64.TRYWAIT P0, [R3+URZ+0x70], R0 ;  /* 0x00007000030075a7 */ /* 0x0022a400080011ff */
[----:B--2---:R-:W-:Y:S05]  /*7950*/  @!P0 NANOSLEEP.SYNCS 0x989680 ;  /* 0x009896800000895d */ /* 0x004fea0003900000 */
[----:B------:R-:W2:Y:S02]  /*7960*/  @!P0 SYNCS.PHASECHK.TRANS64 P0, [R3+URZ+0x70], R0 ;  /* 0x00007000030085a7 */ /* 0x000ea400080010ff */
[----:B--2---:R-:W-:Y:S05]  /*7970*/  @!P0 BRA `(.L_x_39) ;  /* 0xfffffffc00f08947 */ /* 0x004fea000383ffff */
[----:B------:R-:W-:Y:S05]  /*7980*/  BRA `(.L_x_115) ;  /* 0xffffffa400987947 */ /* 0x000fea000383ffff */
.L_x_43:
[----:B-1----:R-:W-:-:S07]  /*7990*/  MOV R0, UR4 ;  /* 0x0000000400007c02 */ /* 0x002fce0008000f00 */
.L_x_116:
[----:B-1----:R1:W2:Y:S02]  /*79a0*/  SYNCS.PHASECHK.TRANS64.TRYWAIT P0, [R0+URZ], R3 ;  /* 0x00000003000075a7 */ /* 0x0022a400080011ff */
[----:B--2---:R-:W-:Y:S05]  /*79b0*/  @!P0 NANOSLEEP.SYNCS 0x989680 ;  /* 0x009896800000895d */ /* 0x004fea0003900000 */
[----:B------:R-:W2:Y:S02]  /*79c0*/  @!P0 SYNCS.PHASECHK.TRANS64 P0, [R0+URZ], R3 ;  /* 0x00000003000085a7 */ /* 0x000ea400080010ff */
[----:B--2---:R-:W-:Y:S05]  /*79d0*/  @!P0 BRA `(.L_x_116) ;  /* 0xfffffffc00f08947 */ /* 0x004fea000383ffff */
[----:B------:R-:W-:Y:S05]  /*79e0*/  BRA `(.L_x_117) ;  /* 0xffffffac003c7947 */ /* 0x000fea000383ffff */
.L_x_44:
[----:B------:R-:W-:-:S07]  /*79f0*/  MOV R0, UR5 ;  /* 0x0000000500007c02 */ /* 0x000fce0008000f00 */
.L_x_118:
[----:B-1----:R1:W2:Y:S02]  /*7a00*/  SYNCS.PHASECHK.TRANS64.TRYWAIT P0, [R0+URZ], R3 ;  /* 0x00000003000075a7 */ /* 0x0022a400080011ff */
[----:B--2---:R-:W-:Y:S05]  /*7a10*/  @!P0 NANOSLEEP.SYNCS 0x989680 ;  /* 0x009896800000895d */ /* 0x004fea0003900000 */
[----:B------:R-:W2:Y:S02]  /*7a20*/  @!P0 SYNCS.PHASECHK.TRANS64 P0, [R0+URZ], R3 ;  /* 0x00000003000085a7 */ /* 0x000ea400080010ff */
[----:B--2---:R-:W-:Y:S05]  /*7a30*/  @!P0 BRA `(.L_x_118) ;  /* 0xfffffffc00f08947 */ /* 0x004fea000383ffff */
[----:B------:R-:W-:Y:S05]  /*7a40*/  BRA `(.L_x_119) ;  /* 0xffffffac00487947 */ /* 0x000fea000383ffff */
.L_x_45:
[----:B------:R-:W-:-:S07]  /*7a50*/  MOV R0, UR5 ;  /* 0x0000000500007c02 */ /* 0x000fce0008000f00 */
.L_x_120:
[----:B-1----:R1:W2:Y:S02]  /*7a60*/  SYNCS.PHASECHK.TRANS64.TRYWAIT P0, [R0+URZ], R3 ;  /* 0x00000003000075a7 */ /* 0x0022a400080011ff */
[----:B--2---:R-:W-:Y:S05]  /*7a70*/  @!P0 NANOSLEEP.SYNCS 0x989680 ;  /* 0x009896800000895d */ /* 0x004fea0003900000 */
[----:B------:R-:W2:Y:S02]  /*7a80*/  @!P0 SYNCS.PHASECHK.TRANS64 P0, [R0+URZ], R3 ;  /* 0x00000003000085a7 */ /* 0x000ea400080010ff */
[----:B--2---:R-:W-:Y:S05]  /*7a90*/  @!P0 BRA `(.L_x_120) ;  /* 0xfffffffc00f08947 */ /* 0x004fea000383ffff */
[----:B------:R-:W-:Y:S05]  /*7aa0*/  BRA `(.L_x_121) ;  /* 0xffffffac00547947 */ /* 0x000fea000383ffff */
.L_x_48:
[----:B-1----:R1:W2:Y:S02]  /*7ab0*/  SYNCS.PHASECHK.TRANS64.TRYWAIT P0, [R2+URZ+0xd0], R5 ;  /* 0x0000d005020075a7 */ /* 0x0022a400080011ff */
[----:B--2---:R-:W-:Y:S05]  /*7ac0*/  @!P0 NANOSLEEP.SYNCS 0x989680 ;  /* 0x009896800000895d */ /* 0x004fea0003900000 */
[----:B------:R-:W2:Y:S02]  /*7ad0*/  @!P0 SYNCS.PHASECHK.TRANS64 P0, [R2+URZ+0xd0], R5 ;  /* 0x0000d005020085a7 */ /* 0x000ea400080010ff */
[----:B--2---:R-:W-:Y:S05]  /*7ae0*/  @!P0 BRA `(.L_x_48) ;  /* 0xfffffffc00f08947 */ /* 0x004fea000383ffff */
[----:B------:R-:W-:Y:S05]  /*7af0*/  BRA `(.L_x_122) ;  /* 0xffffffac00b87947 */ /* 0x000fea000383ffff */
.L_x_49:
[----:B------:R-:W-:-:S07]  /*7b00*/  MOV R2, UR4 ;  /* 0x0000000400027c02 */ /* 0x000fce0008000f00 */
.L_x_123:
[----:B-1----:R1:W2:Y:S02]  /*7b10*/  SYNCS.PHASECHK.TRANS64.TRYWAIT P0, [R2+URZ+0x80], R5 ;  /* 0x00008005020075a7 */ /* 0x0022a400080011ff */
[----:B--2---:R-:W-:Y:S05]  /*7b20*/  @!P0 NANOSLEEP.SYNCS 0x989680 ;  /* 0x009896800000895d */ /* 0x004fea0003900000 */
[----:B------:R-:W2:Y:S02]  /*7b30*/  @!P0 SYNCS.PHASECHK.TRANS64 P0, [R2+URZ+0x80], R5 ;  /* 0x00008005020085a7 */ /* 0x000ea400080010ff */
[----:B--2---:R-:W-:Y:S05]  /*7b40*/  @!P0 BRA `(.L_x_123) ;  /* 0xfffffffc00f08947 */ /* 0x004fea000383ffff */
[----:B------:R-:W-:Y:S05]  /*7b50*/  BRA `(.L_x_124) ;  /* 0xffffffac00c87947 */ /* 0x000fea000383ffff */
.L_x_50:
[----:B-1----:R1:W2:Y:S02]  /*7b60*/  SYNCS.PHASECHK.TRANS64.TRYWAIT P1, [R2+URZ+0x70], R5 ;  /* 0x00007005020075a7 */ /* 0x0022a400080211ff */
[----:B--2---:R-:W-:Y:S05]  /*7b70*/  @!P1 NANOSLEEP.SYNCS 0x989680 ;  /* 0x009896800000995d */ /* 0x004fea0003900000 */
[----:B------:R-:W2:Y:S02]  /*7b80*/  @!P1 SYNCS.PHASECHK.TRANS64 P1, [R2+URZ+0x70], R5 ;  /* 0x00007005020095a7 */ /* 0x000ea400080210ff */
[----:B--2---:R-:W-:Y:S05]  /*7b90*/  @!P1 BRA `(.L_x_50) ;  /* 0xfffffffc00f09947 */ /* 0x004fea000383ffff */
[----:B------:R-:W-:Y:S05]  /*7ba0*/  BRA `(.L_x_125) ;  /* 0xffffffac00f87947 */ /* 0x000fea000383ffff */
.L_x_53:
[----:B------:R-:W-:-:S07]  /*7bb0*/  MOV R0, UR4 ;  /* 0x0000000400007c02 */ /* 0x000fce0008000f00 */
.L_x_126:
[----:B-1----:R1:W2:Y:S02]  /*7bc0*/  SYNCS.PHASECHK.TRANS64.TRYWAIT P0, [R0+URZ+0x80], R3 ;  /* 0x00008003000075a7 */ /* 0x0022a400080011ff */
[----:B--2---:R-:W-:Y:S05]  /*7bd0*/  @!P0 NANOSLEEP.SYNCS 0x989680 ;  /* 0x009896800000895d */ /* 0x004fea0003900000 */
[----:B------:R-:W2:Y:S02]  /*7be0*/  @!P0 SYNCS.PHASECHK.TRANS64 P0, [R0+URZ+0x80], R3 ;  /* 0x00008003000085a7 */ /* 0x000ea400080010ff */
[----:B--2---:R-:W-:Y:S05]  /*7bf0*/  @!P0 BRA `(.L_x_126) ;  /* 0xfffffffc00f08947 */ /* 0x004fea000383ffff */
[----:B------:R-:W-:Y:S05]  /*7c00*/  BRA `(.L_x_52) ;  /* 0xffffffb0004c7947 */ /* 0x000fea000383ffff */
.L_x_60:
[----:B-1----:R1:W2:Y:S02]  /*7c10*/  SYNCS.PHASECHK.TRANS64.TRYWAIT P1, [R0+URZ+0x70], R5 ;  /* 0x00007005000075a7 */ /* 0x0022a400080211ff */
[----:B--2---:R-:W-:Y:S05]  /*7c20*/  @!P1 NANOSLEEP.SYNCS 0x989680 ;  /* 0x009896800000995d */ /* 0x004fea0003900000 */
[----:B------:R-:W2:Y:S02]  /*7c30*/  @!P1 SYNCS.PHASECHK.TRANS64 P1, [R0+URZ+0x70], R5 ;  /* 0x00007005000095a7 */ /* 0x000ea400080210ff */
[----:B--2---:R-:W-:Y:S05]  /*7c40*/  @!P1 BRA `(.L_x_60) ;  /* 0xfffffffc00f09947 */ /* 0x004fea000383ffff */
[----:B------:R-:W-:Y:S05]  /*7c50*/  BRA `(.L_x_127) ;  /* 0xffffffb400c47947 */ /* 0x000fea000383ffff */
.L_x_61:
[----:B------:R-:W-:-:S07]  /*7c60*/  MOV R3, UR31 ;  /* 0x0000001f00037c02 */ /* 0x000fce0008000f00 */
.L_x_128:
[----:B-1----:R1:W2:Y:S02]  /*7c70*/  SYNCS.PHASECHK.TRANS64.TRYWAIT P0, [R3+URZ+0xb0], R0 ;  /* 0x0000b000030075a7 */ /* 0x0022a400080011ff */
[----:B--2---:R-:W-:Y:S05]  /*7c80*/  @!P0 NANOSLEEP.SYNCS 0x989680 ;  /* 0x009896800000895d */ /* 0x004fea0003900000 */
[----:B------:R-:W2:Y:S02]  /*7c90*/  @!P0 SYNCS.PHASECHK.TRANS64 P0, [R3+URZ+0xb0], R0 ;  /* 0x0000b000030085a7 */ /* 0x000ea400080010ff */
[----:B--2---:R-:W-:Y:S05]  /*7ca0*/  @!P0 BRA `(.L_x_128) ;  /* 0xfffffffc00f08947 */ /* 0x004fea000383ffff */
[----:B------:R-:W-:Y:S05]  /*7cb0*/  BRA `(.L_x_129) ;  /* 0xffffffb800147947 */ /* 0x000fea000383ffff */
.L_x_64:
[----:B------:R-:W-:Y:S07]  /*7cc0*/  MOV R0, UR5 ;  /* 0x0000000500007c02 */ /* 0x000fee0008000f00 */
.L_x_130:
[----:B-1----:R1:W2:Y:S02]  /*7cd0*/  SYNCS.PHASECHK.TRANS64.TRYWAIT P0, [R0+URZ], R3 ;  /* 0x00000003000075a7 */ /* 0x0022a400080011ff */
[----:B--2---:R-:W-:Y:S05]  /*7ce0*/  @!P0 NANOSLEEP.SYNCS 0x989680 ;  /* 0x009896800000895d */ /* 0x004fea0003900000 */
[----:B------:R-:W2:Y:S02]  /*7cf0*/  @!P0 SYNCS.PHASECHK.TRANS64 P0, [R0+URZ], R3 ;  /* 0x00000003000085a7 */ /* 0x000ea400080010ff */
[----:B--2---:R-:W-:Y:S05]  /*7d00*/  @!P0 BRA `(.L_x_130) ;  /* 0xfffffffc00f08947 */ /* 0x004fea000383ffff */
[----:B------:R-:W-:Y:S05]  /*7d10*/  BRA `(.L_x_63) ;  /* 0xffffffb800307947 */ /* 0x000fea000383ffff */
.L_x_67:
[----:B------:R-:W-:-:S07]  /*7d20*/  MOV R0, UR4 ;  /* 0x0000000400007c02 */ /* 0x000fce0008000f00 */
.L_x_131:
[----:B--2---:R2:W4:Y:S02]  /*7d30*/  SYNCS.PHASECHK.TRANS64.TRYWAIT P0, [R0+URZ], R3 ;  /* 0x00000003000075a7 */ /* 0x00452400080011ff */
[----:B----4-:R-:W-:Y:S05]  /*7d40*/  @!P0 NANOSLEEP.SYNCS 0x989680 ;  /* 0x009896800000895d */ /* 0x010fea0003900000 */
[----:B------:R-:W4:Y:S02]  /*7d50*/  @!P0 SYNCS.PHASECHK.TRANS64 P0, [R0+URZ], R3 ;  /* 0x00000003000085a7 */ /* 0x000f2400080010ff */
[----:B----4-:R-:W-:Y:S05]  /*7d60*/  @!P0 BRA `(.L_x_131) ;  /* 0xfffffffc00f08947 */ /* 0x010fea000383ffff */
[----:B------:R-:W-:Y:S05]  /*7d70*/  BRA `(.L_x_132) ;  /* 0xffffffbc000c7947 */ /* 0x000fea000383ffff */
.L_x_68:
[----:B------:R-:W-:-:S07]  /*7d80*/  MOV R0, UR5 ;  /* 0x0000000500007c02 */ /* 0x000fce0008000f00 */
.L_x_133:
[----:B-1----:R1:W2:Y:S02]  /*7d90*/  SYNCS.PHASECHK.TRANS64.TRYWAIT P0, [R0+URZ], R3 ;  /* 0x00000003000075a7 */ /* 0x0022a400080011ff */
[----:B--2---:R-:W-:Y:S05]  /*7da0*/  @!P0 NANOSLEEP.SYNCS 0x989680 ;  /* 0x009896800000895d */ /* 0x004fea0003900000 */
[----:B------:R-:W2:Y:S02]  /*7db0*/  @!P0 SYNCS.PHASECHK.TRANS64 P0, [R0+URZ], R3 ;  /* 0x00000003000085a7 */ /* 0x000ea400080010ff */
[----:B--2---:R-:W-:Y:S05]  /*7dc0*/  @!P0 BRA `(.L_x_133) ;  /* 0xfffffffc00f08947 */ /* 0x004fea000383ffff */
[----:B------:R-:W-:Y:S05]  /*7dd0*/  BRA `(.L_x_134) ;  /* 0xffffffbc00187947 */ /* 0x000fea000383ffff */
.L_x_69:
[----:B------:R-:W-:-:S07]  /*7de0*/  MOV R0, UR5 ;  /* 0x0000000500007c02 */ /* 0x000fce0008000f00 */
.L_x_135:
[----:B-1----:R1:W2:Y:S02]  /*7df0*/  SYNCS.PHASECHK.TRANS64.TRYWAIT P0, [R0+URZ], R3 ;  /* 0x00000003000075a7 */ /* 0x0022a400080011ff */
[----:B--2---:R-:W-:Y:S05]  /*7e00*/  @!P0 NANOSLEEP.SYNCS 0x989680 ;  /* 0x009896800000895d */ /* 0x004fea0003900000 */
[----:B------:R-:W2:Y:S02]  /*7e10*/  @!P0 SYNCS.PHASECHK.TRANS64 P0, [R0+URZ], R3 ;  /* 0x00000003000085a7 */ /* 0x000ea400080010ff */
[----:B--2---:R-:W-:Y:S05]  /*7e20*/  @!P0 BRA `(.L_x_135) ;  /* 0xfffffffc00f08947 */ /* 0x004fea000383ffff */
[----:B------:R-:W-:Y:S05]  /*7e30*/  BRA `(.L_x_136) ;  /* 0xffffffbc00247947 */ /* 0x000fea000383ffff */
.L_x_70:
[----:B------:R-:W-:-:S07]  /*7e40*/  MOV R0, UR4 ;  /* 0x0000000400007c02 */ /* 0x000fce0008000f00 */
.L_x_137:
[----:B-1----:R1:W2:Y:S02]  /*7e50*/  SYNCS.PHASECHK.TRANS64.TRYWAIT P0, [R0+URZ], R3 ;  /* 0x00000003000075a7 */ /* 0x0022a400080011ff */
[----:B--2---:R-:W-:Y:S05]  /*7e60*/  @!P0 NANOSLEEP.SYNCS 0x989680 ;  /* 0x009896800000895d */ /* 0x004fea0003900000 */
[----:B------:R-:W2:Y:S02]  /*7e70*/  @!P0 SYNCS.PHASECHK.TRANS64 P0, [R0+URZ], R3 ;  /* 0x00000003000085a7 */ /* 0x000ea400080010ff */
[----:B--2---:R-:W-:Y:S05]  /*7e80*/  @!P0 BRA `(.L_x_137) ;  /* 0xfffffffc00f08947 */ /* 0x004fea000383ffff */
[----:B------:R-:W-:Y:S05]  /*7e90*/  BRA `(.L_x_138) ;  /* 0xffffffbc00307947 */ /* 0x000fea000383ffff */
.L_x_75:
[----:B--2---:R2:W4:Y:S02]  /*7ea0*/  SYNCS.PHASECHK.TRANS64.TRYWAIT P0, [R12+URZ+0x70], R9 ;  /* 0x000070090c0075a7 */ /* 0x00452400080011ff */
[----:B----4-:R-:W-:Y:S05]  /*7eb0*/  @!P0 NANOSLEEP.SYNCS 0x989680 ;  /* 0x009896800000895d */ /* 0x010fea0003900000 */
[----:B------:R-:W4:Y:S02]  /*7ec0*/  @!P0 SYNCS.PHASECHK.TRANS64 P0, [R12+URZ+0x70], R9 ;  /* 0x000070090c0085a7 */ /* 0x000f2400080010ff */
[----:B----4-:R-:W-:Y:S05]  /*7ed0*/  @!P0 BRA `(.L_x_75) ;  /* 0xfffffffc00f08947 */ /* 0x010fea000383ffff */
[----:B------:R-:W-:Y:S05]  /*7ee0*/  BRA `(.L_x_139) ;  /* 0xffffffc000507947 */ /* 0x000fea000383ffff */
.L_x_78:
[----:B------:R-:W-:Y:S07]  /*7ef0*/  MOV R0, UR21 ;  /* 0x0000001500007c02 */ /* 0x000fee0008000f00 */
.L_x_140:
[----:B--2---:R2:W3:Y:S02]  /*7f00*/  SYNCS.PHASECHK.TRANS64.TRYWAIT P2, [R0+URZ+0x68], R11 ;  /* 0x0000680b000075a7 */ /* 0x0044e400080411ff */
[----:B---3--:R-:W-:Y:S05]  /*7f10*/  @!P2 NANOSLEEP.SYNCS 0x989680 ;  /* 0x009896800000a95d */ /* 0x008fea0003900000 */
[----:B------:R-:W3:Y:S02]  /*7f20*/  @!P2 SYNCS.PHASECHK.TRANS64 P2, [R0+URZ+0x68], R11 ;  /* 0x0000680b0000a5a7 */ /* 0x000ee400080410ff */
[----:B---3--:R-:W-:Y:S05]  /*7f30*/  @!P2 BRA `(.L_x_140) ;  /* 0xfffffffc00f0a947 */ /* 0x008fea000383ffff */
[----:B------:R-:W-:Y:S05]  /*7f40*/  BRA `(.L_x_77) ;  /* 0xffffffc400b87947 */ /* 0x000fea000383ffff */
.L_x_81:
[----:B--2---:R-:W-:Y:S07]  /*7f50*/  MOV R0, UR21 ;  /* 0x0000001500007c02 */ /* 0x004fee0008000f00 */
.L_x_141:
[----:B--2---:R2:W3:Y:S02]  /*7f60*/  SYNCS.PHASECHK.TRANS64.TRYWAIT P0, [R0+URZ+0x50], R9 ;  /* 0x00005009000075a7 */ /* 0x0044e400080011ff */
[----:B---3--:R-:W-:Y:S05]  /*7f70*/  @!P0 NANOSLEEP.SYNCS 0x989680 ;  /* 0x009896800000895d */ /* 0x008fea0003900000 */
[----:B------:R-:W3:Y:S02]  /*7f80*/  @!P0 SYNCS.PHASECHK.TRANS64 P0, [R0+URZ+0x50], R9 ;  /* 0x00005009000085a7 */ /* 0x000ee400080010ff */
[----:B---3--:R-:W-:Y:S05]  /*7f90*/  @!P0 BRA `(.L_x_141) ;  /* 0xfffffffc00f08947 */ /* 0x008fea000383ffff */
[----:B------:R-:W-:Y:S05]  /*7fa0*/  BRA `(.L_x_142) ;  /* 0xffffffc800147947 */ /* 0x000fea000383ffff */
.L_x_82:
[----:B------:R-:W-:Y:S07]  /*7fb0*/  MOV R0, UR21 ;  /* 0x0000001500007c02 */ /* 0x000fee0008000f00 */
.L_x_143:
[----:B--2---:R2:W3:Y:S02]  /*7fc0*/  SYNCS.PHASECHK.TRANS64.TRYWAIT P0, [R0+URZ+0x58], R9 ;  /* 0x00005809000075a7 */ /* 0x0044e400080011ff */
[----:B---3--:R-:W-:Y:S05]  /*7fd0*/  @!P0 NANOSLEEP.SYNCS 0x989680 ;  /* 0x009896800000895d */ /* 0x008fea0003900000 */
[----:B------:R-:W3:Y:S02]  /*7fe0*/  @!P0 SYNCS.PHASECHK.TRANS64 P0, [R0+URZ+0x58], R9 ;  /* 0x00005809000085a7 */ /* 0x000ee400080010ff */
[----:B---3--:R-:W-:Y:S05]  /*7ff0*/  @!P0 BRA `(.L_x_143) ;  /* 0xfffffffc00f08947 */ /* 0x008fea000383ffff */
[----:B------:R-:W-:Y:S05]  /*8000*/  BRA `(.L_x_144) ;  /* 0xffffffc8004c7947 */ /* 0x000fea000383ffff */
.L_x_84:
[----:B------:R-:W-:-:S07]  /*8010*/  MOV R0, UR21 ;  /* 0x0000001500007c02 */ /* 0x000fce0008000f00 */
.L_x_145:
[----:B---3--:R3:W4:Y:S02]  /*8020*/  SYNCS.PHASECHK.TRANS64.TRYWAIT P0, [R0+URZ+0x50], R3 ;  /* 0x00005003000075a7 */ /* 0x00872400080011ff */
[----:B----4-:R-:W-:Y:S05]  /*8030*/  @!P0 NANOSLEEP.SYNCS 0x989680 ;  /* 0x009896800000895d */ /* 0x010fea0003900000 */
[----:B------:R-:W4:Y:S02]  /*8040*/  @!P0 SYNCS.PHASECHK.TRANS64 P0, [R0+URZ+0x50], R3 ;  /* 0x00005003000085a7 */ /* 0x000f2400080010ff */
[----:B----4-:R-:W-:Y:S05]  /*8050*/  @!P0 BRA `(.L_x_145) ;  /* 0xfffffffc00f08947 */ /* 0x010fea000383ffff */
[----:B------:R-:W-:Y:S05]  /*8060*/  BRA `(.L_x_146) ;  /* 0xffffffc800bc7947 */ /* 0x000fea000383ffff */
.L_x_86:
[----:B-1----:R1:W2:Y:S02]  /*8070*/  SYNCS.PHASECHK.TRANS64.TRYWAIT P0, [R3+URZ+0x70], R0 ;  /* 0x00007000030075a7 */ /* 0x0022a400080011ff */
[----:B--2---:R-:W-:Y:S05]  /*8080*/  @!P0 NANOSLEEP.SYNCS 0x989680 ;  /* 0x009896800000895d */ /* 0x004fea0003900000 */
[----:B------:R-:W2:Y:S02]  /*8090*/  @!P0 SYNCS.PHASECHK.TRANS64 P0, [R3+URZ+0x70], R0 ;  /* 0x00007000030085a7 */ /* 0x000ea400080010ff */
[----:B--2---:R-:W-:Y:S05]  /*80a0*/  @!P0 BRA `(.L_x_86) ;  /* 0xfffffffc00f08947 */ /* 0x004fea000383ffff */
[----:B------:R-:W-:Y:S05]  /*80b0*/  BRA `(.L_x_147) ;  /* 0xffffffcc00847947 */ /* 0x000fea000383ffff */
.L_x_97:
[----:B--2---:R2:W1:Y:S02]  /*80c0*/  SYNCS.PHASECHK.TRANS64.TRYWAIT P1, [R2+URZ+0x40], R5 ;  /* 0x00004005020075a7 */ /* 0x00446400080211ff */
[----:B-1----:R-:W-:Y:S05]  /*80d0*/  @!P1 NANOSLEEP.SYNCS 0x989680 ;  /* 0x009896800000995d */ /* 0x002fea0003900000 */
[----:B------:R-:W1:Y:S02]  /*80e0*/  @!P1 SYNCS.PHASECHK.TRANS64 P1, [R2+URZ+0x40], R5 ;  /* 0x00004005020095a7 */ /* 0x000e6400080210ff */
[----:B-1----:R-:W-:Y:S05]  /*80f0*/  @!P1 BRA `(.L_x_97) ;  /* 0xfffffffc00f09947 */ /* 0x002fea000383ffff */
[----:B------:R-:W-:Y:S05]  /*8100*/  BRA `(.L_x_96) ;  /* 0xffffffd800f87947 */ /* 0x000fea000383ffff */
.L_x_99:
[----:B--2---:R2:W4:Y:S02]  /*8110*/  SYNCS.PHASECHK.TRANS64.TRYWAIT P0, [R100+URZ+0x90], R3 ;  /* 0x00009003640075a7 */ /* 0x00452400080011ff */
[----:B----4-:R-:W-:Y:S05]  /*8120*/  @!P0 NANOSLEEP.SYNCS 0x989680 ;  /* 0x009896800000895d */ /* 0x010fea0003900000 */
[----:B------:R-:W4:Y:S02]  /*8130*/  @!P0 SYNCS.PHASECHK.TRANS64 P0, [R100+URZ+0x90], R3 ;  /* 0x00009003640085a7 */ /* 0x000f2400080010ff */
[----:B----4-:R-:W-:Y:S05]  /*8140*/  @!P0 BRA `(.L_x_99) ;  /* 0xfffffffc00f08947 */ /* 0x010fea000383ffff */
[----:B------:R-:W-:Y:S05]  /*8150*/  BRA `(.L_x_98) ;  /* 0xffffffdc00487947 */ /* 0x000fea000383ffff */
.L_x_107:
[----:B---3--:R3:W4:Y:S02]  /*8160*/  SYNCS.PHASECHK.TRANS64.TRYWAIT P0, [R109+URZ+0x40], R4 ;  /* 0x000040046d0075a7 */ /* 0x00872400080011ff */
[----:B----4-:R-:W-:Y:S05]  /*8170*/  @!P0 NANOSLEEP.SYNCS 0x989680 ;  /* 0x009896800000895d */ /* 0x010fea0003900000 */
[----:B------:R-:W4:Y:S02]  /*8180*/  @!P0 SYNCS.PHASECHK.TRANS64 P0, [R109+URZ+0x40], R4 ;  /* 0x000040046d0085a7 */ /* 0x000f2400080010ff */
[----:B----4-:R-:W-:Y:S05]  /*8190*/  @!P0 BRA `(.L_x_107) ;  /* 0xfffffffc00f08947 */ /* 0x010fea000383ffff */
[----:B------:R-:W-:Y:S05]  /*81a0*/  BRA `(.L_x_106) ;  /* 0xffffffe8003c7947 */ /* 0x000fea000383ffff */
        .weak           $__internal_0_$__cuda_sm10x_tcgen05_guardrail_trap_col_being_dealloced_not_returned_by_alloc
        .type           $__internal_0_$__cuda_sm10x_tcgen05_guardrail_trap_col_being_dealloced_not_returned_by_alloc,@function
        .size           $__internal_0_$__cuda_sm10x_tcgen05_guardrail_trap_col_being_dealloced_not_returned_by_alloc,($__internal_1_$__cuda_sm10x_tcgen05_guardrail_trap_phase_invalid_during_alloc - $__internal_0_$__cuda_sm10x_tcgen05_guardrail_trap_col_being_dealloced_not_returned_by_alloc)
$__internal_0_$__cuda_sm10x_tcgen05_guardrail_trap_col_being_dealloced_not_returned_by_alloc:
[----:B------:R-:W-:Y:S05]  /*81b0*/  BPT.TRAP 0x1 ;  /* 0x000000040000795c */ /* 0x000fea0000300000 */
[----:B------:R-:W-:-:S04]  /*81c0*/  HFMA2 R3, -RZ, RZ, 0, 0 ;  /* 0x00000000ff037431 */ /* 0x000fc800000001ff */
[----:B------:R-:W-:Y:S05]  /*81d0*/  RET.REL.NODEC R2 `(_ZN7cutlass13device_kernelINS_4gemm6kernel13GemmUniversalIN4cute5tupleIJiiiiEEENS1_10collective13CollectiveMmaINS1_35MainloopSm100TmaUmmaWarpSpecializedILi4ELi2ELi4ENS5_IJNS4_1CILi1EEENSA_ILi2EEESB_EEEEENS5_IJNSA_ILi64EEENSA_ILi128EEESG_EEENS_12float_e4m3_tENS5_IJlSB_lEEESI_SJ_NS4_8TiledMMAINS4_8MMA_AtomIJNS4_10MMA_TraitsINS4_19SM100_MMA_F8F6F4_SSEJSI_SI_fSF_SG_NS4_17integral_constantINS4_4UMMA5MajorELSQ_0EEESR_NSO_INSP_7ScaleInELSS_0EEEST_EEEEEENS4_6LayoutINS5_IJSB_SB_SB_EEENS5_IJNSA_ILi0EEESY_SY_EEEEENS5_IJNS4_10UnderscoreES11_S11_EEEEENS4_23SM90_TMA_LOAD_MULTICASTENS4_14ComposedLayoutINS4_7SwizzleILi3ELi4ELi3EEENS4_18smem_ptr_flag_bitsILi8EEENSW_INS5_IJNSA_ILi8EEESG_EEENS5_IJSG_SB_EEEEEEEvNS4_8identityENS4_13SM90_TMA_LOADES1E_vS1F_EENS_8epilogue10collective18CollectiveEpilogueINS1I_23Sm100TmaWarpSpecializedILi2ELi2ELi32ELb0ELb0EEEJSH_NS5_IJNSW_ISF_SB_EES1N_EEESI_SJ_SI_SJ_NS1I_6fusion15FusionCallbacksIS1M_NS1P_17LinearCombinationISI_fSI_fLNS_15FloatRoundStyleE2EEESH_S1O_JEEENS4_5SM1004TMEM4LOAD26SM100_TMEM_LOAD_16dp32b32xES1G_NS15_INS16_ILi2ELi4ELi3EEES19_NSW_INS5_IJS1A_SF_EEENS5_IJSF_SB_EEEEEEENS4_39AutoVectorizingCopyWithAssumedAlignmentILi128EEENS4_14SM90_TMA_STOREES23_S25_S25_EEEvvEEEEvNT_6ParamsE) ;  /* 0xffffff7c02887950 */ /* 0x000fea0003c3ffff */
        .weak           $__internal_1_$__cuda_sm10x_tcgen05_guardrail_trap_phase_invalid_during_alloc
        .type           $__internal_1_$__cuda_sm10x_tcgen05_guardrail_trap_phase_invalid_during_alloc,@function
        .size           $__internal_1_$__cuda_sm10x_tcgen05_guardrail_trap_phase_invalid_during_alloc,($__internal_2_$__cuda_sm10x_tcgen05_guardrail_trap_unallocated_columns_being_dealloced - $__internal_1_$__cuda_sm10x_tcgen05_guardrail_trap_phase_invalid_during_alloc)
$__internal_1_$__cuda_sm10x_tcgen05_guardrail_trap_phase_invalid_during_alloc:
[----:B------:R-:W-:Y:S05]  /*81e0*/  BPT.TRAP 0x1 ;  /* 0x000000040000795c */ /* 0x000fea0000300000 */
[----:B------:R-:W-:-:S04]  /*81f0*/  MOV R5, 0x0 ;  /* 0x0000000000057802 */ /* 0x000fc80000000f00 */
[----:B------:R-:W-:Y:S05]  /*8200*/  RET.REL.NODEC R4 `(_ZN7cutlass13device_kernelINS_4gemm6kernel13GemmUniversalIN4cute5tupleIJiiiiEEENS1_10collective13CollectiveMmaINS1_35MainloopSm100TmaUmmaWarpSpecializedILi4ELi2ELi4ENS5_IJNS4_1CILi1EEENSA_ILi2EEESB_EEEEENS5_IJNSA_ILi64EEENSA_ILi128EEESG_EEENS_12float_e4m3_tENS5_IJlSB_lEEESI_SJ_NS4_8TiledMMAINS4_8MMA_AtomIJNS4_10MMA_TraitsINS4_19SM100_MMA_F8F6F4_SSEJSI_SI_fSF_SG_NS4_17integral_constantINS4_4UMMA5MajorELSQ_0EEESR_NSO_INSP_7ScaleInELSS_0EEEST_EEEEEENS4_6LayoutINS5_IJSB_SB_SB_EEENS5_IJNSA_ILi0EEESY_SY_EEEEENS5_IJNS4_10UnderscoreES11_S11_EEEEENS4_23SM90_TMA_LOAD_MULTICASTENS4_14ComposedLayoutINS4_7SwizzleILi3ELi4ELi3EEENS4_18smem_ptr_flag_bitsILi8EEENSW_INS5_IJNSA_ILi8EEESG_EEENS5_IJSG_SB_EEEEEEEvNS4_8identityENS4_13SM90_TMA_LOADES1E_vS1F_EENS_8epilogue10collective18CollectiveEpilogueINS1I_23Sm100TmaWarpSpecializedILi2ELi2ELi32ELb0ELb0EEEJSH_NS5_IJNSW_ISF_SB_EES1N_EEESI_SJ_SI_SJ_NS1I_6fusion15FusionCallbacksIS1M_NS1P_17LinearCombinationISI_fSI_fLNS_15FloatRoundStyleE2EEESH_S1O_JEEENS4_5SM1004TMEM4LOAD26SM100_TMEM_LOAD_16dp32b32xES1G_NS15_INS16_ILi2ELi4ELi3EEES19_NSW_INS5_IJS1A_SF_EEENS5_IJSF_SB_EEEEEEENS4_39AutoVectorizingCopyWithAssumedAlignmentILi128EEENS4_14SM90_TMA_STOREES23_S25_S25_EEEvvEEEEvNT_6ParamsE) ;  /* 0xffffff7c047c7950 */ /* 0x000fea0003c3ffff */
        .weak           $__internal_2_$__cuda_sm10x_tcgen05_guardrail_trap_unallocated_columns_being_dealloced
        .type           $__internal_2_$__cuda_sm10x_tcgen05_guardrail_trap_unallocated_columns_being_dealloced,@function
        .size           $__internal_2_$__cuda_sm10x_tcgen05_guardrail_trap_unallocated_columns_being_dealloced,(.L_x_149 - $__internal_2_$__cuda_sm10x_tcgen05_guardrail_trap_unallocated_columns_being_dealloced)
$__internal_2_$__cuda_sm10x_tcgen05_guardrail_trap_unallocated_columns_being_dealloced:
[----:B------:R-:W-:Y:S05]  /*8210*/  BPT.TRAP 0x1 ;  /* 0x000000040000795c */ /* 0x000fea0000300000 */
[----:B------:R-:W-:-:S04]  /*8220*/  HFMA2 R3, -RZ, RZ, 0, 0 ;  /* 0x00000000ff037431 */ /* 0x000fc800000001ff */
[----:B------:R-:W-:Y:S05]  /*8230*/  RET.REL.NODEC R2 `(_ZN7cutlass13device_kernelINS_4gemm6kernel13GemmUniversalIN4cute5tupleIJiiiiEEENS1_10collective13CollectiveMmaINS1_35MainloopSm100TmaUmmaWarpSpecializedILi4ELi2ELi4ENS5_IJNS4_1CILi1EEENSA_ILi2EEESB_EEEEENS5_IJNSA_ILi64EEENSA_ILi128EEESG_EEENS_12float_e4m3_tENS5_IJlSB_lEEESI_SJ_NS4_8TiledMMAINS4_8MMA_AtomIJNS4_10MMA_TraitsINS4_19SM100_MMA_F8F6F4_SSEJSI_SI_fSF_SG_NS4_17integral_constantINS4_4UMMA5MajorELSQ_0EEESR_NSO_INSP_7ScaleInELSS_0EEEST_EEEEEENS4_6LayoutINS5_IJSB_SB_SB_EEENS5_IJNSA_ILi0EEESY_SY_EEEEENS5_IJNS4_10UnderscoreES11_S11_EEEEENS4_23SM90_TMA_LOAD_MULTICASTENS4_14ComposedLayoutINS4_7SwizzleILi3ELi4ELi3EEENS4_18smem_ptr_flag_bitsILi8EEENSW_INS5_IJNSA_ILi8EEESG_EEENS5_IJSG_SB_EEEEEEEvNS4_8identityENS4_13SM90_TMA_LOADES1E_vS1F_EENS_8epilogue10collective18CollectiveEpilogueINS1I_23Sm100TmaWarpSpecializedILi2ELi2ELi32ELb0ELb0EEEJSH_NS5_IJNSW_ISF_SB_EES1N_EEESI_SJ_SI_SJ_NS1I_6fusion15FusionCallbacksIS1M_NS1P_17LinearCombinationISI_fSI_fLNS_15FloatRoundStyleE2EEESH_S1O_JEEENS4_5SM1004TMEM4LOAD26SM100_TMEM_LOAD_16dp32b32xES1G_NS15_INS16_ILi2ELi4ELi3EEES19_NSW_INS5_IJS1A_SF_EEENS5_IJSF_SB_EEEEEEENS4_39AutoVectorizingCopyWithAssumedAlignmentILi128EEENS4_14SM90_TMA_STOREES23_S25_S25_EEEvvEEEEvNT_6ParamsE) ;  /* 0xffffff7c02707950 */ /* 0x000fea0003c3ffff */
.L_x_148:
[----:B------:R-:W-:-:S00]  /*8240*/  BRA `(.L_x_148) ;  /* 0xfffffffc00fc7947 */ /* 0x000fc0000383ffff */
[----:B------:R-:W-:-:S00]  /*8250*/  NOP ;  /* 0x0000000000007918 */ /* 0x000fc00000000000 */
        /* <DEDUP_REMOVED lines=10> */
.L_x_149:


//--------------------- .nv.global.init           --------------------------
	.section	.nv.global.init,"aw",@progbits
.nv.global.init:
	.type		$str$27,@object
	.size		$str$27,($str$28 - $str$27)
$str$27:
        /*0000*/ 	.byte	0x28, 0x61, 0x64, 0x64, 0x72, 0x65, 0x73, 0x73, 0x20, 0x26, 0x20, 0x6d, 0x61, 0x73, 0x6b, 0x29
        /*0010*/ 	.byte	0x20, 0x3d, 0x3d, 0x20, 0x30, 0x00
	.type		$str$28,@object
	.size		$str$28,($str$26 - $str$28)
$str$28:
        /*0016*/ 	.byte	0x2f, 0x74, 0x6d, 0x70, 0x2f, 0x63, 0x75, 0x74, 0x6c, 0x61, 0x73, 0x73, 0x5f, 0x73, 0x77, 0x65
        /*0026*/ 	.byte	0x65, 0x70, 0x5f, 0x73, 0x72, 0x63, 0x2f, 0x69, 0x6e, 0x63, 0x6c, 0x75, 0x64, 0x65, 0x2f, 0x63
        /*0036*/ 	.byte	0x75, 0x74, 0x65, 0x2f, 0x70, 0x6f, 0x69, 0x6e, 0x74, 0x65, 0x72, 0x5f, 0x66, 0x6c, 0x61, 0x67
        /*0046*/ 	.byte	0x67, 0x65, 0x64, 0x2e, 0x68, 0x70, 0x70, 0x00
	.type		$str$26,@object
	.size		$str$26,($str$25 - $str$26)
$str$26:
        /*004e*/ 	.byte	0x2f, 0x74, 0x6d, 0x70, 0x2f, 0x63, 0x75, 0x74, 0x6c, 0x61, 0x73, 0x73, 0x5f, 0x73, 0x77, 0x65
        /*005e*/ 	.byte	0x65, 0x70, 0x5f, 0x73, 0x72, 0x63, 0x2f, 0x69, 0x6e, 0x63, 0x6c, 0x75, 0x64, 0x65, 0x2f, 0x63
        /*006e*/ 	.byte	0x75, 0x74, 0x65, 0x2f, 0x61, 0x74, 0x6f, 0x6d, 0x2f, 0x63, 0x6f, 0x70, 0x79, 0x5f, 0x74, 0x72
        /*007e*/ 	.byte	0x61, 0x69, 0x74, 0x73, 0x5f, 0x73, 0x6d, 0x31, 0x30, 0x30, 0x2e, 0x68, 0x70, 0x70, 0x00
	.type		$str$25,@object
	.size		$str$25,(__unnamed_1 - $str$25)
$str$25:
        /*008d*/ 	.byte	0x28, 0x28, 0x75, 0x69, 0x6e, 0x74, 0x33, 0x32, 0x5f, 0x74, 0x28, 0x74, 0x68, 0x72, 0x65, 0x61
        /*009d*/ 	.byte	0x64, 0x49, 0x64, 0x78, 0x2e, 0x78, 0x29, 0x20, 0x2f, 0x20, 0x33, 0x32, 0x29, 0x20, 0x25, 0x20
        /*00ad*/ 	.byte	0x34, 0x29, 0x20, 0x3d, 0x3d, 0x20, 0x28, 0x28, 0x28, 0x74, 0x6d, 0x65, 0x6d, 0x5f, 0x61, 0x64
        /*00bd*/ 	.byte	0x64, 0x72, 0x20, 0x3e, 0x3e, 0x20, 0x31, 0x36, 0x29, 0x20, 0x2f, 0x20, 0x33, 0x32, 0x29, 0x20
        /*00cd*/ 	.byte	0x25, 0x20, 0x34, 0x29, 0x00
	.type		__unnamed_1,@object
	.size		__unnamed_1,(__unnamed_2 - __unnamed_1)
__unnamed_1:
        /*00d2*/ 	.byte	0x61, 0x75, 0x74, 0x6f, 0x20, 0x63, 0x75, 0x74, 0x65, 0x3a, 0x3a, 0x61, 0x73, 0x5f, 0x70, 0x6f
        /* <DEDUP_REMOVED lines=24> */
        /*0262*/ 	.byte	0x3c, 0x34, 0x30, 0x39, 0x36, 0x3e, 0x3e, 0x3e, 0x3e, 0x5d, 0x00
	.type		__unnamed_2,@object
	.size		__unnamed_2,(.L_2 - __unnamed_2)
__unnamed_2:
        /* <DEDUP_REMOVED lines=40> */
        /*04ed*/ 	.byte	0x74, 0x65, 0x3a, 0x3a, 0x43, 0x3c, 0x30, 0x3e, 0x3e, 0x3e, 0x3e, 0x5d, 0x00
.L_2:


//--------------------- .nv.shared._ZN7cutlass13device_kernelINS_4gemm6kernel13GemmUniversalIN4cute5tupleIJiiiiEEENS1_10collective13CollectiveMmaINS1_35MainloopSm100TmaUmmaWarpSpecializedILi4ELi2ELi4ENS5_IJNS4_1CILi1EEENSA_ILi2EEESB_EEEEENS5_IJNSA_ILi64EEENSA_ILi128EEESG_EEENS_12float_e4m3_tENS5_IJlSB_lEEESI_SJ_NS4_8TiledMMAINS4_8MMA_AtomIJNS4_10MMA_TraitsINS4_19SM100_MMA_F8F6F4_SSEJSI_SI_fSF_SG_NS4_17integral_constantINS4_4UMMA5MajorELSQ_0EEESR_NSO_INSP_7ScaleInELSS_0EEEST_EEEEEENS4_6LayoutINS5_IJSB_SB_SB_EEENS5_IJNSA_ILi0EEESY_SY_EEEEENS5_IJNS4_10UnderscoreES11_S11_EEEEENS4_23SM90_TMA_LOAD_MULTICASTENS4_14ComposedLayoutINS4_7SwizzleILi3ELi4ELi3EEENS4_18smem_ptr_flag_bitsILi8EEENSW_INS5_IJNSA_ILi8EEESG_EEENS5_IJSG_SB_EEEEEEEvNS4_8identityENS4_13SM90_TMA_LOADES1E_vS1F_EENS_8epilogue10collective18CollectiveEpilogueINS1I_23Sm100TmaWarpSpecializedILi2ELi2ELi32ELb0ELb0EEEJSH_NS5_IJNSW_ISF_SB_EES1N_EEESI_SJ_SI_SJ_NS1I_6fusion15FusionCallbacksIS1M_NS1P_17LinearCombinationISI_fSI_fLNS_15FloatRoundStyleE2EEESH_S1O_JEEENS4_5SM1004TMEM4LOAD26SM100_TMEM_LOAD_16dp32b32xES1G_NS15_INS16_ILi2ELi4ELi3EEES19_NSW_INS5_IJS1A_SF_EEENS5_IJSF_SB_EEEEEEENS4_39AutoVectorizingCopyWithAssumedAlignmentILi128EEENS4_14SM90_TMA_STOREES23_S25_S25_EEEvvEEEEvNT_6ParamsE --------------------------
	.section	.nv.shared._ZN7cutlass13device_kernelINS_4gemm6kernel13GemmUniversalIN4cute5tupleIJiiiiEEENS1_10collective13CollectiveMmaINS1_35MainloopSm100TmaUmmaWarpSpecializedILi4ELi2ELi4ENS5_IJNS4_1CILi1EEENSA_ILi2EEESB_EEEEENS5_IJNSA_ILi64EEENSA_ILi128EEESG_EEENS_12float_e4m3_tENS5_IJlSB_lEEESI_SJ_NS4_8TiledMMAINS4_8MMA_AtomIJNS4_10MMA_TraitsINS4_19SM100_MMA_F8F6F4_SSEJSI_SI_fSF_SG_NS4_17integral_constantINS4_4UMMA5MajorELSQ_0EEESR_NSO_INSP_7ScaleInELSS_0EEEST_EEEEEENS4_6LayoutINS5_IJSB_SB_SB_EEENS5_IJNSA_ILi0EEESY_SY_EEEEENS5_IJNS4_10UnderscoreES11_S11_EEEEENS4_23SM90_TMA_LOAD_MULTICASTENS4_14ComposedLayoutINS4_7SwizzleILi3ELi4ELi3EEENS4_18smem_ptr_flag_bitsILi8EEENSW_INS5_IJNSA_ILi8EEESG_EEENS5_IJSG_SB_EEEEEEEvNS4_8identityENS4_13SM90_TMA_LOADES1E_vS1F_EENS_8epilogue10collective18CollectiveEpilogueINS1I_23Sm100TmaWarpSpecializedILi2ELi2ELi32ELb0ELb0EEEJSH_NS5_IJNSW_ISF_SB_EES1N_EEESI_SJ_SI_SJ_NS1I_6fusion15FusionCallbacksIS1M_NS1P_17LinearCombinationISI_fSI_fLNS_15FloatRoundStyleE2EEESH_S1O_JEEENS4_5SM1004TMEM4LOAD26SM100_TMEM_LOAD_16dp32b32xES1G_NS15_INS16_ILi2ELi4ELi3EEES19_NSW_INS5_IJS1A_SF_EEENS5_IJSF_SB_EEEEEEENS4_39AutoVectorizingCopyWithAssumedAlignmentILi128EEENS4_14SM90_TMA_STOREES23_S25_S25_EEEvvEEEEvNT_6ParamsE,"aw",@nobits
	.sectionflags	@""
	.align	16
	.zero		1024


//--------------------- .nv.shared.reserved.0     --------------------------
	.section	.nv.shared.reserved.0,"aw",@nobits
	.weak		__nv_reservedSMEM_offset_0_alias
	.size		__nv_reservedSMEM_offset_0_alias, 0, 64
	.other		__nv_reservedSMEM_offset_0_alias,@"STO_CUDA_RESERVED_SHARED STV_DEFAULT"
__nv_reservedSMEM_offset_0_alias:
	.zero		0
.nv.shared.reserved.0:
	.zero		64
	.weak		__nv_reservedSMEM_tcgen05_partition
	.type		__nv_reservedSMEM_tcgen05_partition,@object
	.size		__nv_reservedSMEM_tcgen05_partition,(.L_0 - __nv_reservedSMEM_tcgen05_partition)
__nv_reservedSMEM_tcgen05_partition:
	.zero		32
.L_0:


//--------------------- .nv.global                --------------------------
	.section	.nv.global,"aw",@nobits
.nv.global:
	.type		_ZN39_INTERNAL_1dbb763c_4_k_cu_71b17d00_80404cute1_E,@object
	.size		_ZN39_INTERNAL_1dbb763c_4_k_cu_71b17d00_80404cute1_E,(_ZN39_INTERNAL_1dbb763c_4_k_cu_71b17d00_80404cuda3std3__45__cpo6cbeginE - _ZN39_INTERNAL_1dbb763c_4_k_cu_71b17d00_80404cute1_E)
_ZN39_INTERNAL_1dbb763c_4_k_cu_71b17d00_80404cute1_E:
	.zero		1
	.type		_ZN39_INTERNAL_1dbb763c_4_k_cu_71b17d00_80404cuda3std3__45__cpo6cbeginE,@object
	.size		_ZN39_INTERNAL_1dbb763c_4_k_cu_71b17d00_80404cuda3std3__45__cpo6cbeginE,(_ZN39_INTERNAL_1dbb763c_4_k_cu_71b17d00_80404cuda3std3__48in_placeE - _ZN39_INTERNAL_1dbb763c_4_k_cu_71b17d00_80404cuda3std3__45__cpo6cbeginE)
_ZN39_INTERNAL_1dbb763c_4_k_cu_71b17d00_80404cuda3std3__45__cpo6cbeginE:
	.zero		1
	.type		_ZN39_INTERNAL_1dbb763c_4_k_cu_71b17d00_80404cuda3std3__48in_placeE,@object
	.size		_ZN39_INTERNAL_1dbb763c_4_k_cu_71b17d00_80404cuda3std3__48in_placeE,(_ZN39_INTERNAL_1dbb763c_4_k_cu_71b17d00_80404cuda3std6ranges3__45__cpo9iter_moveE - _ZN39_INTERNAL_1dbb763c_4_k_cu_71b17d00_80404cuda3std3__48in_placeE)
_ZN39_INTERNAL_1dbb763c_4_k_cu_71b17d00_80404cuda3std3__48in_placeE:
	.zero		1
	.type		_ZN39_INTERNAL_1dbb763c_4_k_cu_71b17d00_80404cuda3std6ranges3__45__cpo9iter_moveE,@object
	.size		_ZN39_INTERNAL_1dbb763c_4_k_cu_71b17d00_80404cuda3std6ranges3__45__cpo9iter_moveE,(_ZN39_INTERNAL_1dbb763c_4_k_cu_71b17d00_80404cuda3std3__45__cpo5beginE - _ZN39_INTERNAL_1dbb763c_4_k_cu_71b17d00_80404cuda3std6ranges3__45__cpo9iter_moveE)
_ZN39_INTERNAL_1dbb763c_4_k_cu_71b17d00_80404cuda3std6ranges3__45__cpo9iter_moveE:
	.zero		1
	.type		_ZN39_INTERNAL_1dbb763c_4_k_cu_71b17d00_80404cuda3std3__45__cpo5beginE,@object
	.size		_ZN39_INTERNAL_1dbb763c_4_k_cu_71b17d00_80404cuda3std3__45__cpo5beginE,(_ZN39_INTERNAL_1dbb763c_4_k_cu_71b17d00_80404cuda3std3__441_GLOBAL__N__1dbb763c_4_k_cu_71b17d00_80406ignoreE - _ZN39_INTERNAL_1dbb763c_4_k_cu_71b17d00_80404cuda3std3__45__cpo5beginE)
_ZN39_INTERNAL_1dbb763c_4_k_cu_71b17d00_80404cuda3std3__45__cpo5beginE:
	.zero		1
	.type		_ZN39_INTERNAL_1dbb763c_4_k_cu_71b17d00_80404cuda3std3__441_GLOBAL__N__1dbb763c_4_k_cu_71b17d00_80406ignoreE,@object
	.size		_ZN39_INTERNAL_1dbb763c_4_k_cu_71b17d00_80404cuda3std3__441_GLOBAL__N__1dbb763c_4_k_cu_71b17d00_80406ignoreE,(_ZN39_INTERNAL_1dbb763c_4_k_cu_71b17d00_80404cute7productE - _ZN39_INTERNAL_1dbb763c_4_k_cu_71b17d00_80404cuda3std3__441_GLOBAL__N__1dbb763c_4_k_cu_71b17d00_80406ignoreE)
_ZN39_INTERNAL_1dbb763c_4_k_cu_71b17d00_80404cuda3std3__441_GLOBAL__N__1dbb763c_4_k_cu_71b17d00_80406ignoreE:
	.zero		1
	.type		_ZN39_INTERNAL_1dbb763c_4_k_cu_71b17d00_80404cute7productE,@object
	.size		_ZN39_INTERNAL_1dbb763c_4_k_cu_71b17d00_80404cute7productE,(_ZN39_INTERNAL_1dbb763c_4_k_cu_71b17d00_80404cuda3std3__45__cpo3endE - _ZN39_INTERNAL_1dbb763c_4_k_cu_71b17d00_80404cute7productE)
_ZN39_INTERNAL_1dbb763c_4_k_cu_71b17d00_80404cute7productE:
	.zero		1
	.type		_ZN39_INTERNAL_1dbb763c_4_k_cu_71b17d00_80404cuda3std3__45__cpo3endE,@object
	.size		_ZN39_INTERNAL_1dbb763c_4_k_cu_71b17d00_80404cuda3std3__45__cpo3endE,(_ZN39_INTERNAL_1dbb763c_4_k_cu_71b17d00_80404cuda3std3__419piecewise_constructE - _ZN39_INTERNAL_1dbb763c_4_k_cu_71b17d00_80404cuda3std3__45__cpo3endE)
_ZN39_INTERNAL_1dbb763c_4_k_cu_71b17d00_80404cuda3std3__45__cpo3endE:
	.zero		1
	.type		_ZN39_INTERNAL_1dbb763c_4_k_cu_71b17d00_80404cuda3std3__419piecewise_constructE,@object
	.size		_ZN39_INTERNAL_1dbb763c_4_k_cu_71b17d00_80404cuda3std3__419piecewise_constructE,(_ZN39_INTERNAL_1dbb763c_4_k_cu_71b17d00_80404cuda3std3__45__cpo4cendE - _ZN39_INTERNAL_1dbb763c_4_k_cu_71b17d00_80404cuda3std3__419piecewise_constructE)
_ZN39_INTERNAL_1dbb763c_4_k_cu_71b17d00_80404cuda3std3__419piecewise_constructE:
	.zero		1
	.type		_ZN39_INTERNAL_1dbb763c_4_k_cu_71b17d00_80404cuda3std3__45__cpo4cendE,@object
	.size		_ZN39_INTERNAL_1dbb763c_4_k_cu_71b17d00_80404cuda3std3__45__cpo4cendE,(_ZN39_INTERNAL_1dbb763c_4_k_cu_71b17d00_80404cuda3std6ranges3__45__cpo4swapE - _ZN39_INTERNAL_1dbb763c_4_k_cu_71b17d00_80404cuda3std3__45__cpo4cendE)
_ZN39_INTERNAL_1dbb763c_4_k_cu_71b17d00_80404cuda3std3__45__cpo4cendE:
	.zero		1
	.type		_ZN39_INTERNAL_1dbb763c_4_k_cu_71b17d00_80404cuda3std6ranges3__45__cpo4swapE,@object
	.size		_ZN39_INTERNAL_1dbb763c_4_k_cu_71b17d00_80404cuda3std6ranges3__45__cpo4swapE,(.L_10 - _ZN39_INTERNAL_1dbb763c_4_k_cu_71b17d00_80404cuda3std6ranges3__45__cpo4swapE)
_ZN39_INTERNAL_1dbb763c_4_k_cu_71b17d00_80404cuda3std6ranges3__45__cpo4swapE:
	.zero		1
.L_10:


//--------------------- .nv.constant0._ZN7cutlass13device_kernelINS_4gemm6kernel13GemmUniversalIN4cute5tupleIJiiiiEEENS1_10collective13CollectiveMmaINS1_35MainloopSm100TmaUmmaWarpSpecializedILi4ELi2ELi4ENS5_IJNS4_1CILi1EEENSA_ILi2EEESB_EEEEENS5_IJNSA_ILi64EEENSA_ILi128EEESG_EEENS_12float_e4m3_tENS5_IJlSB_lEEESI_SJ_NS4_8TiledMMAINS4_8MMA_AtomIJNS4_10MMA_TraitsINS4_19SM100_MMA_F8F6F4_SSEJSI_SI_fSF_SG_NS4_17integral_constantINS4_4UMMA5MajorELSQ_0EEESR_NSO_INSP_7ScaleInELSS_0EEEST_EEEEEENS4_6LayoutINS5_IJSB_SB_SB_EEENS5_IJNSA_ILi0EEESY_SY_EEEEENS5_IJNS4_10UnderscoreES11_S11_EEEEENS4_23SM90_TMA_LOAD_MULTICASTENS4_14ComposedLayoutINS4_7SwizzleILi3ELi4ELi3EEENS4_18smem_ptr_flag_bitsILi8EEENSW_INS5_IJNSA_ILi8EEESG_EEENS5_IJSG_SB_EEEEEEEvNS4_8identityENS4_13SM90_TMA_LOADES1E_vS1F_EENS_8epilogue10collective18CollectiveEpilogueINS1I_23Sm100TmaWarpSpecializedILi2ELi2ELi32ELb0ELb0EEEJSH_NS5_IJNSW_ISF_SB_EES1N_EEESI_SJ_SI_SJ_NS1I_6fusion15FusionCallbacksIS1M_NS1P_17LinearCombinationISI_fSI_fLNS_15FloatRoundStyleE2EEESH_S1O_JEEENS4_5SM1004TMEM4LOAD26SM100_TMEM_LOAD_16dp32b32xES1G_NS15_INS16_ILi2ELi4ELi3EEES19_NSW_INS5_IJS1A_SF_EEENS5_IJSF_SB_EEEEEEENS4_39AutoVectorizingCopyWithAssumedAlignmentILi128EEENS4_14SM90_TMA_STOREES23_S25_S25_EEEvvEEEEvNT_6ParamsE --------------------------
	.section	.nv.constant0._ZN7cutlass13device_kernelINS_4gemm6kernel13GemmUniversalIN4cute5tupleIJiiiiEEENS1_10collective13CollectiveMmaINS1_35MainloopSm100TmaUmmaWarpSpecializedILi4ELi2ELi4ENS5_IJNS4_1CILi1EEENSA_ILi2EEESB_EEEEENS5_IJNSA_ILi64EEENSA_ILi128EEESG_EEENS_12float_e4m3_tENS5_IJlSB_lEEESI_SJ_NS4_8TiledMMAINS4_8MMA_AtomIJNS4_10MMA_TraitsINS4_19SM100_MMA_F8F6F4_SSEJSI_SI_fSF_SG_NS4_17integral_constantINS4_4UMMA5MajorELSQ_0EEESR_NSO_INSP_7ScaleInELSS_0EEEST_EEEEEENS4_6LayoutINS5_IJSB_SB_SB_EEENS5_IJNSA_ILi0EEESY_SY_EEEEENS5_IJNS4_10UnderscoreES11_S11_EEEEENS4_23SM90_TMA_LOAD_MULTICASTENS4_14ComposedLayoutINS4_7SwizzleILi3ELi4ELi3EEENS4_18smem_ptr_flag_bitsILi8EEENSW_INS5_IJNSA_ILi8EEESG_EEENS5_IJSG_SB_EEEEEEEvNS4_8identityENS4_13SM90_TMA_LOADES1E_vS1F_EENS_8epilogue10collective18CollectiveEpilogueINS1I_23Sm100TmaWarpSpecializedILi2ELi2ELi32ELb0ELb0EEEJSH_NS5_IJNSW_ISF_SB_EES1N_EEESI_SJ_SI_SJ_NS1I_6fusion15FusionCallbacksIS1M_NS1P_17LinearCombinationISI_fSI_fLNS_15FloatRoundStyleE2EEESH_S1O_JEEENS4_5SM1004TMEM4LOAD26SM100_TMEM_LOAD_16dp32b32xES1G_NS15_INS16_ILi2ELi4ELi3EEES19_NSW_INS5_IJS1A_SF_EEENS5_IJSF_SB_EEEEEEENS4_39AutoVectorizingCopyWithAssumedAlignmentILi128EEENS4_14SM90_TMA_STOREES23_S25_S25_EEEvvEEEEvNT_6ParamsE,"a",@progbits
	.sectionflags	@""
	.align	4
.nv.constant0._ZN7cutlass13device_kernelINS_4gemm6kernel13GemmUniversalIN4cute5tupleIJiiiiEEENS1_10collective13CollectiveMmaINS1_35MainloopSm100TmaUmmaWarpSpecializedILi4ELi2ELi4ENS5_IJNS4_1CILi1EEENSA_ILi2EEESB_EEEEENS5_IJNSA_ILi64EEENSA_ILi128EEESG_EEENS_12float_e4m3_tENS5_IJlSB_lEEESI_SJ_NS4_8TiledMMAINS4_8MMA_AtomIJNS4_10MMA_TraitsINS4_19SM100_MMA_F8F6F4_SSEJSI_SI_fSF_SG_NS4_17integral_constantINS4_4UMMA5MajorELSQ_0EEESR_NSO_INSP_7ScaleInELSS_0EEEST_EEEEEENS4_6LayoutINS5_IJSB_SB_SB_EEENS5_IJNSA_ILi0EEESY_SY_EEEEENS5_IJNS4_10UnderscoreES11_S11_EEEEENS4_23SM90_TMA_LOAD_MULTICASTENS4_14ComposedLayoutINS4_7SwizzleILi3ELi4ELi3EEENS4_18smem_ptr_flag_bitsILi8EEENSW_INS5_IJNSA_ILi8EEESG_EEENS5_IJSG_SB_EEEEEEEvNS4_8identityENS4_13SM90_TMA_LOADES1E_vS1F_EENS_8epilogue10collective18CollectiveEpilogueINS1I_23Sm100TmaWarpSpecializedILi2ELi2ELi32ELb0ELb0EEEJSH_NS5_IJNSW_ISF_SB_EES1N_EEESI_SJ_SI_SJ_NS1I_6fusion15FusionCallbacksIS1M_NS1P_17LinearCombinationISI_fSI_fLNS_15FloatRoundStyleE2EEESH_S1O_JEEENS4_5SM1004TMEM4LOAD26SM100_TMEM_LOAD_16dp32b32xES1G_NS15_INS16_ILi2ELi4ELi3EEES19_NSW_INS5_IJS1A_SF_EEENS5_IJSF_SB_EEEEEEENS4_39AutoVectorizingCopyWithAssumedAlignmentILi128EEENS4_14SM90_TMA_STOREES23_S25_S25_EEEvvEEEEvNT_6ParamsE:
	.zero		2944


//--------------------- SYMBOLS --------------------------

	.type		.nv.reservedSmem.offset0,@object
	.size		.nv.reservedSmem.offset0,0x4
	.type		.nv.reservedSmem.cap,@object
	.size		.nv.reservedSmem.cap,0x4
	.type		__assertfail,@function
